//
// Generated by NVIDIA NVVM Compiler
//
// Compiler Build ID: CL-36424714
// Cuda compilation tools, release 13.0, V13.0.88
// Based on NVVM 20.0.0
//

.version 9.0
.target sm_100
.address_size 64

	// .globl	_Z13pad3D_kernel4PKfiiPfiii

.visible .entry _Z13pad3D_kernel4PKfiiPfiii(
	.param .u64 .ptr .align 1 _Z13pad3D_kernel4PKfiiPfiii_param_0,
	.param .u32 _Z13pad3D_kernel4PKfiiPfiii_param_1,
	.param .u32 _Z13pad3D_kernel4PKfiiPfiii_param_2,
	.param .u64 .ptr .align 1 _Z13pad3D_kernel4PKfiiPfiii_param_3,
	.param .u32 _Z13pad3D_kernel4PKfiiPfiii_param_4,
	.param .u32 _Z13pad3D_kernel4PKfiiPfiii_param_5,
	.param .u32 _Z13pad3D_kernel4PKfiiPfiii_param_6
)
{
	.reg .pred 	%p<3>;
	.reg .b32 	%r<26>;
	.reg .b32 	%f<5>;
	.reg .b64 	%rd<9>;

	ld.param.u64 	%rd3, [_Z13pad3D_kernel4PKfiiPfiii_param_0];
	ld.param.u32 	%r7, [_Z13pad3D_kernel4PKfiiPfiii_param_1];
	ld.param.u32 	%r8, [_Z13pad3D_kernel4PKfiiPfiii_param_2];
	ld.param.u64 	%rd4, [_Z13pad3D_kernel4PKfiiPfiii_param_3];
	ld.param.u32 	%r9, [_Z13pad3D_kernel4PKfiiPfiii_param_4];
	ld.param.u32 	%r10, [_Z13pad3D_kernel4PKfiiPfiii_param_5];
	ld.param.u32 	%r11, [_Z13pad3D_kernel4PKfiiPfiii_param_6];
	mov.u32 	%r12, %ctaid.x;
	mov.u32 	%r1, %ntid.x;
	mov.u32 	%r13, %tid.x;
	mad.lo.s32 	%r14, %r12, %r1, %r13;
	shl.b32 	%r25, %r14, 2;
	setp.ge.s32 	%p1, %r25, %r11;
	@%p1 bra 	$L__BB0_3;
	neg.s32 	%r3, %r7;
	mov.u32 	%r15, %nctaid.x;
	mul.lo.s32 	%r16, %r15, %r1;
	shl.b32 	%r4, %r16, 2;
	cvta.to.global.u64 	%rd1, %rd3;
	cvta.to.global.u64 	%rd2, %rd4;
$L__BB0_2:
	mul.wide.s32 	%rd5, %r25, 4;
	add.s64 	%rd6, %rd1, %rd5;
	div.s32 	%r17, %r25, %r7;
	mad.lo.s32 	%r18, %r3, %r17, %r25;
	div.s32 	%r19, %r18, %r8;
	mul.lo.s32 	%r20, %r19, %r8;
	mad.lo.s32 	%r21, %r17, %r9, %r19;
	mul.lo.s32 	%r22, %r21, %r10;
	sub.s32 	%r23, %r22, %r20;
	add.s32 	%r24, %r18, %r23;
	ld.global.nc.v4.f32 	{%f1, %f2, %f3, %f4}, [%rd6];
	mul.wide.s32 	%rd7, %r24, 4;
	add.s64 	%rd8, %rd2, %rd7;
	st.global.f32 	[%rd8], %f1;
	st.global.f32 	[%rd8+4], %f2;
	st.global.f32 	[%rd8+8], %f3;
	st.global.f32 	[%rd8+12], %f4;
	add.s32 	%r25, %r25, %r4;
	setp.lt.s32 	%p2, %r25, %r11;
	@%p2 bra 	$L__BB0_2;
$L__BB0_3:
	ret;

}
	// .globl	_Z19pad3D_kernel4_pc04xPKfiiPfiii
.visible .entry _Z19pad3D_kernel4_pc04xPKfiiPfiii(
	.param .u64 .ptr .align 1 _Z19pad3D_kernel4_pc04xPKfiiPfiii_param_0,
	.param .u32 _Z19pad3D_kernel4_pc04xPKfiiPfiii_param_1,
	.param .u32 _Z19pad3D_kernel4_pc04xPKfiiPfiii_param_2,
	.param .u64 .ptr .align 1 _Z19pad3D_kernel4_pc04xPKfiiPfiii_param_3,
	.param .u32 _Z19pad3D_kernel4_pc04xPKfiiPfiii_param_4,
	.param .u32 _Z19pad3D_kernel4_pc04xPKfiiPfiii_param_5,
	.param .u32 _Z19pad3D_kernel4_pc04xPKfiiPfiii_param_6
)
{
	.reg .pred 	%p<7>;
	.reg .b32 	%r<83>;
	.reg .b32 	%f<21>;
	.reg .b64 	%rd<23>;

	ld.param.u64 	%rd3, [_Z19pad3D_kernel4_pc04xPKfiiPfiii_param_0];
	ld.param.u32 	%r13, [_Z19pad3D_kernel4_pc04xPKfiiPfiii_param_1];
	ld.param.u32 	%r14, [_Z19pad3D_kernel4_pc04xPKfiiPfiii_param_2];
	ld.param.u64 	%rd4, [_Z19pad3D_kernel4_pc04xPKfiiPfiii_param_3];
	ld.param.u32 	%r15, [_Z19pad3D_kernel4_pc04xPKfiiPfiii_param_4];
	ld.param.u32 	%r16, [_Z19pad3D_kernel4_pc04xPKfiiPfiii_param_5];
	ld.param.u32 	%r17, [_Z19pad3D_kernel4_pc04xPKfiiPfiii_param_6];
	cvta.to.global.u64 	%rd1, %rd4;
	cvta.to.global.u64 	%rd2, %rd3;
	mov.u32 	%r18, %ctaid.x;
	mov.u32 	%r19, %ntid.x;
	mov.u32 	%r20, %tid.x;
	mad.lo.s32 	%r21, %r18, %r19, %r20;
	mov.u32 	%r22, %nctaid.x;
	mul.lo.s32 	%r23, %r22, %r19;
	shl.b32 	%r1, %r23, 2;
	shl.b32 	%r81, %r21, 2;
	setp.ge.s32 	%p1, %r81, %r17;
	@%p1 bra 	$L__BB1_7;
	add.s32 	%r24, %r1, %r81;
	max.s32 	%r25, %r17, %r24;
	sub.s32 	%r26, %r25, %r1;
	setp.ne.s32 	%p2, %r26, %r81;
	selp.u32 	%r27, 1, 0, %p2;
	add.s32 	%r28, %r81, %r27;
	sub.s32 	%r29, %r26, %r28;
	div.u32 	%r30, %r29, %r1;
	add.s32 	%r3, %r30, %r27;
	and.b32  	%r31, %r3, 3;
	setp.eq.s32 	%p3, %r31, 3;
	@%p3 bra 	$L__BB1_4;
	neg.s32 	%r4, %r13;
	add.s32 	%r32, %r3, 1;
	and.b32  	%r33, %r32, 3;
	neg.s32 	%r79, %r33;
$L__BB1_3:
	.pragma "nounroll";
	mul.wide.s32 	%rd5, %r81, 4;
	add.s64 	%rd6, %rd2, %rd5;
	div.s32 	%r34, %r81, %r13;
	mul.lo.s32 	%r35, %r34, %r13;
	mad.lo.s32 	%r36, %r4, %r34, %r81;
	div.s32 	%r37, %r36, %r14;
	mul.lo.s32 	%r38, %r37, %r14;
	mad.lo.s32 	%r39, %r34, %r15, %r37;
	mul.lo.s32 	%r40, %r39, %r16;
	sub.s32 	%r41, %r40, %r38;
	sub.s32 	%r42, %r41, %r35;
	add.s32 	%r43, %r81, %r42;
	mul.wide.s32 	%rd7, %r43, 4;
	add.s64 	%rd8, %rd1, %rd7;
	ld.global.nc.v4.f32 	{%f1, %f2, %f3, %f4}, [%rd6];
	st.global.v4.f32 	[%rd8], {%f1, %f2, %f3, %f4};
	add.s32 	%r81, %r81, %r1;
	add.s32 	%r79, %r79, 1;
	setp.ne.s32 	%p4, %r79, 0;
	@%p4 bra 	$L__BB1_3;
$L__BB1_4:
	setp.lt.u32 	%p5, %r3, 3;
	@%p5 bra 	$L__BB1_7;
	mul.wide.s32 	%rd15, %r1, 4;
$L__BB1_6:
	div.s32 	%r44, %r81, %r13;
	mul.lo.s32 	%r45, %r44, %r13;
	sub.s32 	%r46, %r81, %r45;
	div.s32 	%r47, %r46, %r14;
	mul.lo.s32 	%r48, %r47, %r14;
	sub.s32 	%r49, %r46, %r48;
	mad.lo.s32 	%r50, %r44, %r15, %r47;
	mad.lo.s32 	%r51, %r50, %r16, %r49;
	mul.wide.s32 	%rd9, %r51, 4;
	add.s64 	%rd10, %rd1, %rd9;
	mul.wide.s32 	%rd11, %r81, 4;
	add.s64 	%rd12, %rd2, %rd11;
	ld.global.nc.v4.f32 	{%f5, %f6, %f7, %f8}, [%rd12];
	st.global.v4.f32 	[%rd10], {%f5, %f6, %f7, %f8};
	add.s32 	%r52, %r81, %r1;
	div.s32 	%r53, %r52, %r13;
	mul.lo.s32 	%r54, %r53, %r13;
	sub.s32 	%r55, %r52, %r54;
	div.s32 	%r56, %r55, %r14;
	mul.lo.s32 	%r57, %r56, %r14;
	sub.s32 	%r58, %r55, %r57;
	mad.lo.s32 	%r59, %r53, %r15, %r56;
	mad.lo.s32 	%r60, %r59, %r16, %r58;
	mul.wide.s32 	%rd13, %r60, 4;
	add.s64 	%rd14, %rd1, %rd13;
	add.s64 	%rd16, %rd12, %rd15;
	ld.global.nc.v4.f32 	{%f9, %f10, %f11, %f12}, [%rd16];
	st.global.v4.f32 	[%rd14], {%f9, %f10, %f11, %f12};
	add.s32 	%r61, %r52, %r1;
	div.s32 	%r62, %r61, %r13;
	mul.lo.s32 	%r63, %r62, %r13;
	sub.s32 	%r64, %r61, %r63;
	div.s32 	%r65, %r64, %r14;
	mul.lo.s32 	%r66, %r65, %r14;
	sub.s32 	%r67, %r64, %r66;
	mad.lo.s32 	%r68, %r62, %r15, %r65;
	mad.lo.s32 	%r69, %r68, %r16, %r67;
	mul.wide.s32 	%rd17, %r69, 4;
	add.s64 	%rd18, %rd1, %rd17;
	add.s64 	%rd19, %rd16, %rd15;
	ld.global.nc.v4.f32 	{%f13, %f14, %f15, %f16}, [%rd19];
	st.global.v4.f32 	[%rd18], {%f13, %f14, %f15, %f16};
	add.s32 	%r70, %r61, %r1;
	div.s32 	%r71, %r70, %r13;
	mul.lo.s32 	%r72, %r71, %r13;
	sub.s32 	%r73, %r70, %r72;
	div.s32 	%r74, %r73, %r14;
	mul.lo.s32 	%r75, %r74, %r14;
	sub.s32 	%r76, %r73, %r75;
	mad.lo.s32 	%r77, %r71, %r15, %r74;
	mad.lo.s32 	%r78, %r77, %r16, %r76;
	mul.wide.s32 	%rd20, %r78, 4;
	add.s64 	%rd21, %rd1, %rd20;
	add.s64 	%rd22, %rd19, %rd15;
	ld.global.nc.v4.f32 	{%f17, %f18, %f19, %f20}, [%rd22];
	st.global.v4.f32 	[%rd21], {%f17, %f18, %f19, %f20};
	add.s32 	%r81, %r70, %r1;
	setp.lt.s32 	%p6, %r81, %r17;
	@%p6 bra 	$L__BB1_6;
$L__BB1_7:
	ret;

}


// ===== COMPILED SASS (sm_100) =====

	.target	sm_100

	.elftype	@"ET_EXEC"


//--------------------- .note.nv.tkinfo           --------------------------
	.section	.note.nv.tkinfo,"",@"SHT_NOTE"
	.sectionflags	@"SHF_NOTE_NV_TKINFO"
	.tkinfo
        /*0018*/ 	.word	0x00000002
        /*0030*/ 	.string	""
        /*0030*/ 	.string	"ptxas"
        /*0030*/ 	.string	"Cuda compilation tools, release 13.0, V13.0.88"
        /*0030*/ 	.string	"Build cuda_13.0.r13.0/compiler.36424714_0"
        /*0030*/ 	.string	"-arch sm_100 -m 64 "



//--------------------- .note.nv.cuinfo           --------------------------
	.section	.note.nv.cuinfo,"",@"SHT_NOTE"
	.sectionflags	@"SHF_NOTE_NV_CUINFO"
        /*0018*/ 	.short	0x0002
        /*001a*/ 	.short	0x0064
        /*001c*/ 	.short	0x0082
	.zero		2


//--------------------- .nv.info                  --------------------------
	.section	.nv.info,"",@"SHT_CUDA_INFO"
	.align	4


	//----- nvinfo : EIATTR_REGCOUNT
	.align		4
        /*0000*/ 	.byte	0x04, 0x2f
        /*0002*/ 	.short	(.L_1 - .L_0)
	.align		4
.L_0:
        /*0004*/ 	.word	index@(_Z13pad3D_kernel4PKfiiPfiii)
        /*0008*/ 	.word	0x00000019


	//----- nvinfo : EIATTR_FRAME_SIZE
	.align		4
.L_1:
        /*000c*/ 	.byte	0x04, 0x11
        /*000e*/ 	.short	(.L_3 - .L_2)
	.align		4
.L_2:
        /*0010*/ 	.word	index@(_Z13pad3D_kernel4PKfiiPfiii)
        /*0014*/ 	.word	0x00000000


	//----- nvinfo : EIATTR_REGCOUNT
	.align		4
.L_3:
        /*0018*/ 	.byte	0x04, 0x2f
        /*001a*/ 	.short	(.L_5 - .L_4)
	.align		4
.L_4:
        /*001c*/ 	.word	index@(_Z19pad3D_kernel4_pc04xPKfiiPfiii)
        /*0020*/ 	.word	0x00000020


	//----- nvinfo : EIATTR_FRAME_SIZE
	.align		4
.L_5:
        /*0024*/ 	.byte	0x04, 0x11
        /*0026*/ 	.short	(.L_7 - .L_6)
	.align		4
.L_6:
        /*0028*/ 	.word	index@(_Z19pad3D_kernel4_pc04xPKfiiPfiii)
        /*002c*/ 	.word	0x00000000


	//----- nvinfo : EIATTR_MIN_STACK_SIZE
	.align		4
.L_7:
        /*0030*/ 	.byte	0x04, 0x12
        /*0032*/ 	.short	(.L_9 - .L_8)
	.align		4
.L_8:
        /*0034*/ 	.word	index@(_Z19pad3D_kernel4_pc04xPKfiiPfiii)
        /*0038*/ 	.word	0x00000000


	//----- nvinfo : EIATTR_MIN_STACK_SIZE
	.align		4
.L_9:
        /*003c*/ 	.byte	0x04, 0x12
        /*003e*/ 	.short	(.L_11 - .L_10)
	.align		4
.L_10:
        /*0040*/ 	.word	index@(_Z13pad3D_kernel4PKfiiPfiii)
        /*0044*/ 	.word	0x00000000
.L_11:


//--------------------- .nv.compat                --------------------------
	.section	.nv.compat,"",@"SHT_CUDA_COMPAT_INFO"
	.align	4
        /*0000*/ 	.byte	0x02, 0x09, 0x00, 0x00, 0x02, 0x02, 0x01, 0x00, 0x02, 0x05, 0x05, 0x00, 0x03, 0x07, 0x01, 0x01
        /*0010*/ 	.byte	0x02, 0x03, 0x00, 0x00, 0x02, 0x06, 0x01, 0x00, 0x04, 0x0b, 0x08, 0x00, 0x09, 0x00, 0x00, 0x00
        /*0020*/ 	.byte	0x00, 0x00, 0x00, 0x00


//--------------------- .nv.info._Z19pad3D_kernel4_pc04xPKfiiPfiii --------------------------
	.section	.nv.info._Z19pad3D_kernel4_pc04xPKfiiPfiii,"",@"SHT_CUDA_INFO"
	.sectionflags	@""
	.align	4


	//----- nvinfo : EIATTR_CUDA_API_VERSION
	.align		4
        /*0000*/ 	.byte	0x04, 0x37
        /*0002*/ 	.short	(.L_13 - .L_12)
.L_12:
        /*0004*/ 	.word	0x00000082


	//----- nvinfo : EIATTR_KPARAM_INFO
	.align		4
.L_13:
        /*0008*/ 	.byte	0x04, 0x17
        /*000a*/ 	.short	(.L_15 - .L_14)
.L_14:
        /*000c*/ 	.word	0x00000000
        /*0010*/ 	.short	0x0006
        /*0012*/ 	.short	0x0020
        /*0014*/ 	.byte	0x00, 0xf0, 0x11, 0x00


	//----- nvinfo : EIATTR_KPARAM_INFO
	.align		4
.L_15:
        /*0018*/ 	.byte	0x04, 0x17
        /*001a*/ 	.short	(.L_17 - .L_16)
.L_16:
        /*001c*/ 	.word	0x00000000
        /*0020*/ 	.short	0x0005
        /*0022*/ 	.short	0x001c
        /*0024*/ 	.byte	0x00, 0xf0, 0x11, 0x00


	//----- nvinfo : EIATTR_KPARAM_INFO
	.align		4
.L_17:
        /*0028*/ 	.byte	0x04, 0x17
        /*002a*/ 	.short	(.L_19 - .L_18)
.L_18:
        /*002c*/ 	.word	0x00000000
        /*0030*/ 	.short	0x0004
        /*0032*/ 	.short	0x0018
        /*0034*/ 	.byte	0x00, 0xf0, 0x11, 0x00


	//----- nvinfo : EIATTR_KPARAM_INFO
	.align		4
.L_19:
        /*0038*/ 	.byte	0x04, 0x17
        /*003a*/ 	.short	(.L_21 - .L_20)
.L_20:
        /*003c*/ 	.word	0x00000000
        /*0040*/ 	.short	0x0003
        /*0042*/ 	.short	0x0010
        /*0044*/ 	.byte	0x00, 0xf5, 0x21, 0x00


	//----- nvinfo : EIATTR_KPARAM_INFO
	.align		4
.L_21:
        /*0048*/ 	.byte	0x04, 0x17
        /*004a*/ 	.short	(.L_23 - .L_22)
.L_22:
        /*004c*/ 	.word	0x00000000
        /*0050*/ 	.short	0x0002
        /*0052*/ 	.short	0x000c
        /*0054*/ 	.byte	0x00, 0xf0, 0x11, 0x00


	//----- nvinfo : EIATTR_KPARAM_INFO
	.align		4
.L_23:
        /*0058*/ 	.byte	0x04, 0x17
        /*005a*/ 	.short	(.L_25 - .L_24)
.L_24:
        /*005c*/ 	.word	0x00000000
        /*0060*/ 	.short	0x0001
        /*0062*/ 	.short	0x0008
        /*0064*/ 	.byte	0x00, 0xf0, 0x11, 0x00


	//----- nvinfo : EIATTR_KPARAM_INFO
	.align		4
.L_25:
        /*0068*/ 	.byte	0x04, 0x17
        /*006a*/ 	.short	(.L_27 - .L_26)
.L_26:
        /*006c*/ 	.word	0x00000000
        /*0070*/ 	.short	0x0000
        /*0072*/ 	.short	0x0000
        /*0074*/ 	.byte	0x00, 0xf5, 0x21, 0x00


	//----- nvinfo : EIATTR_SPARSE_MMA_MASK
	.align		4
.L_27:
        /*0078*/ 	.byte	0x03, 0x50
        /*007a*/ 	.short	0x0000


	//----- nvinfo : EIATTR_MAXREG_COUNT
	.align		4
        /*007c*/ 	.byte	0x03, 0x1b
        /*007e*/ 	.short	0x00ff


	//----- nvinfo : EIATTR_MERCURY_ISA_VERSION
	.align		4
        /*0080*/ 	.byte	0x03, 0x5f
        /*0082*/ 	.short	0x0101


	//----- nvinfo : EIATTR_VRC_CTA_INIT_COUNT
	.align		4
        /*0084*/ 	.byte	0x02, 0x4a
	.zero		1
	.zero		1


	//----- nvinfo : EIATTR_EXIT_INSTR_OFFSETS
	.align		4
        /*0088*/ 	.byte	0x04, 0x1c
        /*008a*/ 	.short	(.L_29 - .L_28)


	//   ....[0]....
.L_28:
        /*008c*/ 	.word	0x000000a0


	//   ....[1]....
        /*0090*/ 	.word	0x00000750


	//   ....[2]....
        /*0094*/ 	.word	0x00001370


	//----- nvinfo : EIATTR_CRS_STACK_SIZE
	.align		4
.L_29:
        /*0098*/ 	.byte	0x04, 0x1e
        /*009a*/ 	.short	(.L_31 - .L_30)
.L_30:
        /*009c*/ 	.word	0x00000000


	//----- nvinfo : EIATTR_CBANK_PARAM_SIZE
	.align		4
.L_31:
        /*00a0*/ 	.byte	0x03, 0x19
        /*00a2*/ 	.short	0x0024


	//----- nvinfo : EIATTR_PARAM_CBANK
	.align		4
        /*00a4*/ 	.byte	0x04, 0x0a
        /*00a6*/ 	.short	(.L_33 - .L_32)
	.align		4
.L_32:
        /*00a8*/ 	.word	index@(.nv.constant0._Z19pad3D_kernel4_pc04xPKfiiPfiii)
        /*00ac*/ 	.short	0x0380
        /*00ae*/ 	.short	0x0024


	//----- nvinfo : EIATTR_SW_WAR
	.align		4
.L_33:
        /*00b0*/ 	.byte	0x04, 0x36
        /*00b2*/ 	.short	(.L_35 - .L_34)
.L_34:
        /*00b4*/ 	.word	0x00000008
.L_35:


//--------------------- .nv.info._Z13pad3D_kernel4PKfiiPfiii --------------------------
	.section	.nv.info._Z13pad3D_kernel4PKfiiPfiii,"",@"SHT_CUDA_INFO"
	.sectionflags	@""
	.align	4


	//----- nvinfo : EIATTR_CUDA_API_VERSION
	.align		4
        /*0000*/ 	.byte	0x04, 0x37
        /*0002*/ 	.short	(.L_37 - .L_36)
.L_36:
        /*0004*/ 	.word	0x00000082


	//----- nvinfo : EIATTR_KPARAM_INFO
	.align		4
.L_37:
        /*0008*/ 	.byte	0x04, 0x17
        /*000a*/ 	.short	(.L_39 - .L_38)
.L_38:
        /*000c*/ 	.word	0x00000000
        /*0010*/ 	.short	0x0006
        /*0012*/ 	.short	0x0020
        /*0014*/ 	.byte	0x00, 0xf0, 0x11, 0x00


	//----- nvinfo : EIATTR_KPARAM_INFO
	.align		4
.L_39:
        /*0018*/ 	.byte	0x04, 0x17
        /*001a*/ 	.short	(.L_41 - .L_40)
.L_40:
        /*001c*/ 	.word	0x00000000
        /*0020*/ 	.short	0x0005
        /*0022*/ 	.short	0x001c
        /*0024*/ 	.byte	0x00, 0xf0, 0x11, 0x00


	//----- nvinfo : EIATTR_KPARAM_INFO
	.align		4
.L_41:
        /*0028*/ 	.byte	0x04, 0x17
        /*002a*/ 	.short	(.L_43 - .L_42)
.L_42:
        /*002c*/ 	.word	0x00000000
        /*0030*/ 	.short	0x0004
        /*0032*/ 	.short	0x0018
        /*0034*/ 	.byte	0x00, 0xf0, 0x11, 0x00


	//----- nvinfo : EIATTR_KPARAM_INFO
	.align		4
.L_43:
        /*0038*/ 	.byte	0x04, 0x17
        /*003a*/ 	.short	(.L_45 - .L_44)
.L_44:
        /*003c*/ 	.word	0x00000000
        /*0040*/ 	.short	0x0003
        /*0042*/ 	.short	0x0010
        /*0044*/ 	.byte	0x00, 0xf5, 0x21, 0x00


	//----- nvinfo : EIATTR_KPARAM_INFO
	.align		4
.L_45:
        /*0048*/ 	.byte	0x04, 0x17
        /*004a*/ 	.short	(.L_47 - .L_46)
.L_46:
        /*004c*/ 	.word	0x00000000
        /*0050*/ 	.short	0x0002
        /*0052*/ 	.short	0x000c
        /*0054*/ 	.byte	0x00, 0xf0, 0x11, 0x00


	//----- nvinfo : EIATTR_KPARAM_INFO
	.align		4
.L_47:
        /*0058*/ 	.byte	0x04, 0x17
        /*005a*/ 	.short	(.L_49 - .L_48)
.L_48:
        /*005c*/ 	.word	0x00000000
        /*0060*/ 	.short	0x0001
        /*0062*/ 	.short	0x0008
        /*0064*/ 	.byte	0x00, 0xf0, 0x11, 0x00


	//----- nvinfo : EIATTR_KPARAM_INFO
	.align		4
.L_49:
        /*0068*/ 	.byte	0x04, 0x17
        /*006a*/ 	.short	(.L_51 - .L_50)
.L_50:
        /*006c*/ 	.word	0x00000000
        /*0070*/ 	.short	0x0000
        /*0072*/ 	.short	0x0000
        /*0074*/ 	.byte	0x00, 0xf5, 0x21, 0x00


	//----- nvinfo : EIATTR_SPARSE_MMA_MASK
	.align		4
.L_51:
        /*0078*/ 	.byte	0x03, 0x50
        /*007a*/ 	.short	0x0000


	//----- nvinfo : EIATTR_MAXREG_COUNT
	.align		4
        /*007c*/ 	.byte	0x03, 0x1b
        /*007e*/ 	.short	0x00ff


	//----- nvinfo : EIATTR_MERCURY_ISA_VERSION
	.align		4
        /*0080*/ 	.byte	0x03, 0x5f
        /*0082*/ 	.short	0x0101


	//----- nvinfo : EIATTR_VRC_CTA_INIT_COUNT
	.align		4
        /*0084*/ 	.byte	0x02, 0x4a
	.zero		1
	.zero		1


	//----- nvinfo : EIATTR_EXIT_INSTR_OFFSETS
	.align		4
        /*0088*/ 	.byte	0x04, 0x1c
        /*008a*/ 	.short	(.L_53 - .L_52)


	//   ....[0]....
.L_52:
        /*008c*/ 	.word	0x00000080


	//   ....[1]....
        /*0090*/ 	.word	0x00000540


	//----- nvinfo : EIATTR_CRS_STACK_SIZE
	.align		4
.L_53:
        /*0094*/ 	.byte	0x04, 0x1e
        /*0096*/ 	.short	(.L_55 - .L_54)
.L_54:
        /*0098*/ 	.word	0x00000000


	//----- nvinfo : EIATTR_CBANK_PARAM_SIZE
	.align		4
.L_55:
        /*009c*/ 	.byte	0x03, 0x19
        /*009e*/ 	.short	0x0024


	//----- nvinfo : EIATTR_PARAM_CBANK
	.align		4
        /*00a0*/ 	.byte	0x04, 0x0a
        /*00a2*/ 	.short	(.L_57 - .L_56)
	.align		4
.L_56:
        /*00a4*/ 	.word	index@(.nv.constant0._Z13pad3D_kernel4PKfiiPfiii)
        /*00a8*/ 	.short	0x0380
        /*00aa*/ 	.short	0x0024


	//----- nvinfo : EIATTR_SW_WAR
	.align		4
.L_57:
        /*00ac*/ 	.byte	0x04, 0x36
        /*00ae*/ 	.short	(.L_59 - .L_58)
.L_58:
        /*00b0*/ 	.word	0x00000008
.L_59:


//--------------------- .nv.callgraph             --------------------------
	.section	.nv.callgraph,"",@"SHT_CUDA_CALLGRAPH"
	.align	4
	.sectionentsize	8
	.align		4
        /*0000*/ 	.word	0x00000000
	.align		4
        /*0004*/ 	.word	0xffffffff
	.align		4
        /*0008*/ 	.word	0x00000000
	.align		4
        /*000c*/ 	.word	0xfffffffe
	.align		4
        /*0010*/ 	.word	0x00000000
	.align		4
        /*0014*/ 	.word	0xfffffffd
	.align		4
        /*0018*/ 	.word	0x00000000
	.align		4
        /*001c*/ 	.word	0xfffffffc


//--------------------- .text._Z19pad3D_kernel4_pc04xPKfiiPfiii --------------------------
	.section	.text._Z19pad3D_kernel4_pc04xPKfiiPfiii,"ax",@progbits
	.align	128
        .global         _Z19pad3D_kernel4_pc04xPKfiiPfiii
        .type           _Z19pad3D_kernel4_pc04xPKfiiPfiii,@function
        .size           _Z19pad3D_kernel4_pc04xPKfiiPfiii,(.L_x_7 - _Z19pad3D_kernel4_pc04xPKfiiPfiii)
        .other          _Z19pad3D_kernel4_pc04xPKfiiPfiii,@"STO_CUDA_ENTRY STV_DEFAULT"
_Z19pad3D_kernel4_pc04xPKfiiPfiii:
.text._Z19pad3D_kernel4_pc04xPKfiiPfiii:
[----:B------:R-:W-:Y:S01]  /*0000*/  LDC R1, c[0x0][0x37c] ;  /* 0x0000df00ff017b82 */ /* 0x000fe20000000800 */
[----:B------:R-:W0:Y:S07]  /*0010*/  S2R R3, SR_TID.X ;  /* 0x0000000000037919 */ /* 0x000e2e0000002100 */
[----:B------:R-:W0:Y:S01]  /*0020*/  S2UR UR4, SR_CTAID.X ;  /* 0x00000000000479c3 */ /* 0x000e220000002500 */
[----:B------:R-:W1:Y:S07]  /*0030*/  LDCU UR6, c[0x0][0x3a0] ;  /* 0x00007400ff0677ac */ /* 0x000e6e0008000800 */
[----:B------:R-:W0:Y:S01]  /*0040*/  LDC R2, c[0x0][0x360] ;  /* 0x0000d800ff027b82 */ /* 0x000e220000000800 */
[----:B------:R-:W2:Y:S01]  /*0050*/  LDCU UR5, c[0x0][0x370] ;  /* 0x00006e00ff0577ac */ /* 0x000ea20008000800 */
[----:B0-----:R-:W-:-:S02]  /*0060*/  IMAD R0, R2, UR4, R3 ;  /* 0x0000000402007c24 */ /* 0x001fc4000f8e0203 */
[----:B--2---:R-:W-:Y:S02]  /*0070*/  IMAD R2, R2, UR5, RZ ;  /* 0x0000000502027c24 */ /* 0x004fe4000f8e02ff */
[----:B------:R-:W-:-:S05]  /*0080*/  IMAD.SHL.U32 R21, R0, 0x4, RZ ;  /* 0x0000000400157824 */ /* 0x000fca00078e00ff */
[----:B-1----:R-:W-:-:S13]  /*0090*/  ISETP.GE.AND P0, PT, R21, UR6, PT ;  /* 0x0000000615007c0c */ /* 0x002fda000bf06270 */
[----:B------:R-:W-:Y:S05]  /*00a0*/  @P0 EXIT ;  /* 0x000000000000094d */ /* 0x000fea0003800000 */
[----:B------:R-:W-:Y:S01]  /*00b0*/  IMAD.SHL.U32 R2, R2, 0x4, RZ ;  /* 0x0000000402027824 */ /* 0x000fe200078e00ff */
[----:B------:R-:W0:Y:S01]  /*00c0*/  LDCU.64 UR4, c[0x0][0x358] ;  /* 0x00006b00ff0477ac */ /* 0x000e220008000a00 */
[----:B------:R-:W-:Y:S02]  /*00d0*/  BSSY.RECONVERGENT B0, `(.L_x_0) ;  /* 0x0000067000007945 */ /* 0x000fe40003800200 */
[----:B------:R-:W1:Y:S01]  /*00e0*/  I2F.U32.RP R6, R2 ;  /* 0x0000000200067306 */ /* 0x000e620000209000 */
[C---:B------:R-:W-:Y:S01]  /*00f0*/  VIADDMNMX R3, R2.reuse, R21, UR6, !PT ;  /* 0x0000000602037e46 */ /* 0x040fe2000f800115 */
[--C-:B------:R-:W-:Y:S01]  /*0100*/  IMAD.MOV R7, RZ, RZ, -R2.reuse ;  /* 0x000000ffff077224 */ /* 0x100fe200078e0a02 */
[----:B------:R-:W-:Y:S01]  /*0110*/  ISETP.NE.U32.AND P2, PT, R2, RZ, PT ;  /* 0x000000ff0200720c */ /* 0x000fe20003f45070 */
[----:B------:R-:W2:Y:S02]  /*0120*/  LDCU.64 UR6, c[0x0][0x398] ;  /* 0x00007300ff0677ac */ /* 0x000ea40008000a00 */
[----:B------:R-:W-:-:S05]  /*0130*/  IMAD.IADD R0, R3, 0x1, -R2 ;  /* 0x0000000103007824 */ /* 0x000fca00078e0a02 */
[----:B------:R-:W-:Y:S01]  /*0140*/  ISETP.NE.AND P0, PT, R0, R21, PT ;  /* 0x000000150000720c */ /* 0x000fe20003f05270 */
[----:B-1----:R-:W1:Y:S03]  /*0150*/  MUFU.RCP R6, R6 ;  /* 0x0000000600067308 */ /* 0x002e660000001000 */
[----:B------:R-:W-:Y:S02]  /*0160*/  SEL R3, RZ, 0x1, !P0 ;  /* 0x00000001ff037807 */ /* 0x000fe40004000000 */
[----:B-1----:R-:W-:-:S04]  /*0170*/  IADD3 R4, PT, PT, R6, 0xffffffe, RZ ;  /* 0x0ffffffe06047810 */ /* 0x002fc80007ffe0ff */
[----:B------:R1:W3:Y:S02]  /*0180*/  F2I.FTZ.U32.TRUNC.NTZ R5, R4 ;  /* 0x0000000400057305 */ /* 0x0002e4000021f000 */
[----:B-1----:R-:W-:Y:S02]  /*0190*/  HFMA2 R4, -RZ, RZ, 0, 0 ;  /* 0x00000000ff047431 */ /* 0x002fe400000001ff */
[----:B---3--:R-:W-:-:S04]  /*01a0*/  IMAD R7, R7, R5, RZ ;  /* 0x0000000507077224 */ /* 0x008fc800078e02ff */
[----:B------:R-:W-:Y:S01]  /*01b0*/  IMAD.HI.U32 R6, R5, R7, R4 ;  /* 0x0000000705067227 */ /* 0x000fe200078e0004 */
[----:B------:R-:W-:-:S05]  /*01c0*/  IADD3 R5, PT, PT, R0, -R21, -R3 ;  /* 0x8000001500057210 */ /* 0x000fca0007ffe803 */
[----:B------:R-:W-:-:S04]  /*01d0*/  IMAD.HI.U32 R6, R6, R5, RZ ;  /* 0x0000000506067227 */ /* 0x000fc800078e00ff */
[----:B------:R-:W-:-:S04]  /*01e0*/  IMAD.MOV R0, RZ, RZ, -R6 ;  /* 0x000000ffff007224 */ /* 0x000fc800078e0a06 */
[----:B------:R-:W-:-:S05]  /*01f0*/  IMAD R5, R2, R0, R5 ;  /* 0x0000000002057224 */ /* 0x000fca00078e0205 */
[----:B------:R-:W-:-:S13]  /*0200*/  ISETP.GE.U32.AND P0, PT, R5, R2, PT ;  /* 0x000000020500720c */ /* 0x000fda0003f06070 */
[----:B------:R-:W-:Y:S01]  /*0210*/  @P0 IMAD.IADD R5, R5, 0x1, -R2 ;  /* 0x0000000105050824 */ /* 0x000fe200078e0a02 */
[----:B------:R-:W-:-:S04]  /*0220*/  @P0 IADD3 R6, PT, PT, R6, 0x1, RZ ;  /* 0x0000000106060810 */ /* 0x000fc80007ffe0ff */
[----:B------:R-:W-:-:S13]  /*0230*/  ISETP.GE.U32.AND P1, PT, R5, R2, PT ;  /* 0x000000020500720c */ /* 0x000fda0003f26070 */
[----:B------:R-:W-:Y:S01]  /*0240*/  @P1 VIADD R6, R6, 0x1 ;  /* 0x0000000106061836 */ /* 0x000fe20000000000 */
[----:B------:R-:W-:-:S05]  /*0250*/  @!P2 LOP3.LUT R6, RZ, R2, RZ, 0x33, !PT ;  /* 0x00000002ff06a212 */ /* 0x000fca00078e33ff */
[----:B------:R-:W-:-:S05]  /*0260*/  IMAD.IADD R13, R3, 0x1, R6 ;  /* 0x00000001030d7824 */ /* 0x000fca00078e0206 */
[C---:B------:R-:W-:Y:S02]  /*0270*/  LOP3.LUT R0, R13.reuse, 0x3, RZ, 0xc0, !PT ;  /* 0x000000030d007812 */ /* 0x040fe400078ec0ff */
[----:B------:R-:W-:Y:S02]  /*0280*/  ISETP.GE.U32.AND P0, PT, R13, 0x3, PT ;  /* 0x000000030d00780c */ /* 0x000fe40003f06070 */
[----:B------:R-:W-:-:S13]  /*0290*/  ISETP.NE.AND P1, PT, R0, 0x3, PT ;  /* 0x000000030000780c */ /* 0x000fda0003f25270 */
[----:B0-2---:R-:W-:Y:S05]  /*02a0*/  @!P1 BRA `(.L_x_1) ;  /* 0x0000000400249947 */ /* 0x005fea0003800000 */
[----:B------:R-:W0:Y:S08]  /*02b0*/  LDC.64 R4, c[0x0][0x388] ;  /* 0x0000e200ff047b82 */ /* 0x000e300000000a00 */
[----:B------:R-:W1:Y:S08]  /*02c0*/  LDC R14, c[0x0][0x388] ;  /* 0x0000e200ff0e7b82 */ /* 0x000e700000000800 */
[----:B------:R-:W2:Y:S01]  /*02d0*/  LDC R3, c[0x0][0x38c] ;  /* 0x0000e300ff037b82 */ /* 0x000ea20000000800 */
[----:B0-----:R-:W-:-:S07]  /*02e0*/  IABS R0, R4 ;  /* 0x0000000400007213 */ /* 0x001fce0000000000 */
[----:B------:R-:W0:Y:S01]  /*02f0*/  LDC.64 R8, c[0x0][0x380] ;  /* 0x0000e000ff087b82 */ /* 0x000e220000000a00 */
[----:B------:R-:W-:Y:S01]  /*0300*/  VIADD R4, R13, 0x1 ;  /* 0x000000010d047836 */ /* 0x000fe20000000000 */
[----:B------:R-:W-:Y:S01]  /*0310*/  ISETP.NE.AND P1, PT, R5, RZ, PT ;  /* 0x000000ff0500720c */ /* 0x000fe20003f25270 */
[----:B------:R-:W3:Y:S01]  /*0320*/  I2F.RP R12, R0 ;  /* 0x00000000000c7306 */ /* 0x000ee20000209400 */
[----:B------:R-:W-:Y:S02]  /*0330*/  LOP3.LUT R16, RZ, R5, RZ, 0x33, !PT ;  /* 0x00000005ff107212 */ /* 0x000fe400078e33ff */
[----:B------:R-:W-:Y:S02]  /*0340*/  LOP3.LUT R4, R4, 0x3, RZ, 0xc0, !PT ;  /* 0x0000000304047812 */ /* 0x000fe400078ec0ff */
[----:B------:R-:W4:Y:S03]  /*0350*/  LDC.64 R10, c[0x0][0x390] ;  /* 0x0000e400ff0a7b82 */ /* 0x000f260000000a00 */
[----:B------:R-:W-:Y:S01]  /*0360*/  IMAD.MOV R17, RZ, RZ, -R4 ;  /* 0x000000ffff117224 */ /* 0x000fe200078e0a04 */
[----:B---3--:R-:W3:Y:S02]  /*0370*/  MUFU.RCP R12, R12 ;  /* 0x0000000c000c7308 */ /* 0x008ee40000001000 */
[----:B---3--:R-:W-:-:S06]  /*0380*/  IADD3 R6, PT, PT, R12, 0xffffffe, RZ ;  /* 0x0ffffffe0c067810 */ /* 0x008fcc0007ffe0ff */
[----:B------:R3:W5:Y:S02]  /*0390*/  F2I.FTZ.U32.TRUNC.NTZ R7, R6 ;  /* 0x0000000600077305 */ /* 0x000764000021f000 */
[----:B---3--:R-:W-:Y:S01]  /*03a0*/  MOV R6, RZ ;  /* 0x000000ff00067202 */ /* 0x008fe20000000f00 */
[----:B-----5:R-:W-:-:S04]  /*03b0*/  IMAD.MOV R15, RZ, RZ, -R7 ;  /* 0x000000ffff0f7224 */ /* 0x020fc800078e0a07 */
[----:B------:R-:W-:-:S04]  /*03c0*/  IMAD R15, R15, R0, RZ ;  /* 0x000000000f0f7224 */ /* 0x000fc800078e02ff */
[----:B012-4-:R-:W-:-:S07]  /*03d0*/  IMAD.HI.U32 R15, R7, R15, R6 ;  /* 0x0000000f070f7227 */ /* 0x017fce00078e0006 */
.L_x_2:
[----:B0-----:R-:W-:-:S06]  /*03e0*/  IMAD.WIDE R4, R21, 0x4, R8 ;  /* 0x0000000415047825 */ /* 0x001fcc00078e0208 */
[----:B------:R-:W2:Y:S01]  /*03f0*/  LDG.E.128.CONSTANT R4, desc[UR4][R4.64] ;  /* 0x0000000404047981 */ /* 0x000ea2000c1e9d00 */
[----:B------:R-:W-:Y:S01]  /*0400*/  IABS R12, R21 ;  /* 0x00000015000c7213 */ /* 0x000fe20000000000 */
[----:B------:R-:W-:Y:S01]  /*0410*/  VIADD R17, R17, 0x1 ;  /* 0x0000000111117836 */ /* 0x000fe20000000000 */
[----:B------:R-:W-:Y:S02]  /*0420*/  IABS R18, R3 ;  /* 0x0000000300127213 */ /* 0x000fe40000000000 */
[----:B------:R-:W-:Y:S01]  /*0430*/  IABS R22, R14 ;  /* 0x0000000e00167213 */ /* 0x000fe20000000000 */
[----:B------:R-:W-:Y:S01]  /*0440*/  IMAD.HI.U32 R20, R15, R12, RZ ;  /* 0x0000000c0f147227 */ /* 0x000fe200078e00ff */
[----:B------:R-:W0:Y:S03]  /*0450*/  I2F.RP R19, R18 ;  /* 0x0000001200137306 */ /* 0x000e260000209400 */
[----:B------:R-:W-:-:S04]  /*0460*/  IMAD.MOV R13, RZ, RZ, -R20 ;  /* 0x000000ffff0d7224 */ /* 0x000fc800078e0a14 */
[----:B------:R-:W-:Y:S01]  /*0470*/  IMAD R13, R22, R13, R12 ;  /* 0x0000000d160d7224 */ /* 0x000fe200078e020c */
[----:B------:R-:W-:-:S04]  /*0480*/  LOP3.LUT R12, R21, R14, RZ, 0x3c, !PT ;  /* 0x0000000e150c7212 */ /* 0x000fc800078e3cff */
[----:B------:R-:W-:Y:S02]  /*0490*/  ISETP.GT.U32.AND P4, PT, R0, R13, PT ;  /* 0x0000000d0000720c */ /* 0x000fe40003f84070 */
[----:B------:R-:W-:Y:S01]  /*04a0*/  ISETP.GE.AND P3, PT, R12, RZ, PT ;  /* 0x000000ff0c00720c */ /* 0x000fe20003f66270 */
[----:B0-----:R-:W0:Y:S01]  /*04b0*/  MUFU.RCP R19, R19 ;  /* 0x0000001300137308 */ /* 0x001e220000001000 */
[----:B------:R-:W-:-:S09]  /*04c0*/  IMAD.MOV.U32 R12, RZ, RZ, RZ ;  /* 0x000000ffff0c7224 */ /* 0x000fd200078e00ff */
[----:B------:R-:W-:Y:S01]  /*04d0*/  @!P4 IADD3 R13, PT, PT, R13, -R22, RZ ;  /* 0x800000160d0dc210 */ /* 0x000fe20007ffe0ff */
[----:B------:R-:W-:Y:S01]  /*04e0*/  @!P4 VIADD R20, R20, 0x1 ;  /* 0x000000011414c836 */ /* 0x000fe20000000000 */
[----:B------:R-:W-:Y:S01]  /*04f0*/  ISETP.NE.AND P4, PT, R14, RZ, PT ;  /* 0x000000ff0e00720c */ /* 0x000fe20003f85270 */
[----:B------:R-:W-:Y:S01]  /*0500*/  IMAD.MOV R22, RZ, RZ, -R14 ;  /* 0x000000ffff167224 */ /* 0x000fe200078e0a0e */
[----:B------:R-:W-:Y:S01]  /*0510*/  ISETP.GE.U32.AND P2, PT, R13, R0, PT ;  /* 0x000000000d00720c */ /* 0x000fe20003f46070 */
[----:B0-----:R-:W-:-:S06]  /*0520*/  VIADD R13, R19, 0xffffffe ;  /* 0x0ffffffe130d7836 */ /* 0x001fcc0000000000 */
[----:B------:R-:W0:Y:S06]  /*0530*/  F2I.FTZ.U32.TRUNC.NTZ R13, R13 ;  /* 0x0000000d000d7305 */ /* 0x000e2c000021f000 */
[----:B------:R-:W-:-:S05]  /*0540*/  @P2 IADD3 R20, PT, PT, R20, 0x1, RZ ;  /* 0x0000000114142810 */ /* 0x000fca0007ffe0ff */
[----:B------:R-:W-:Y:S01]  /*0550*/  @!P3 IMAD.MOV R20, RZ, RZ, -R20 ;  /* 0x000000ffff14b224 */ /* 0x000fe200078e0a14 */
[----:B------:R-:W-:Y:S02]  /*0560*/  @!P4 LOP3.LUT R20, RZ, R14, RZ, 0x33, !PT ;  /* 0x0000000eff14c212 */ /* 0x000fe400078e33ff */
[----:B0-----:R-:W-:-:S03]  /*0570*/  IADD3 R19, PT, PT, RZ, -R13, RZ ;  /* 0x8000000dff137210 */ /* 0x001fc60007ffe0ff */
[----:B------:R-:W-:Y:S02]  /*0580*/  IMAD R22, R20, R22, R21 ;  /* 0x0000001614167224 */ /* 0x000fe400078e0215 */
[----:B------:R-:W-:-:S03]  /*0590*/  IMAD R19, R19, R18, RZ ;  /* 0x0000001213137224 */ /* 0x000fc600078e02ff */
[----:B------:R-:W-:Y:S02]  /*05a0*/  IABS R23, R22 ;  /* 0x0000001600177213 */ /* 0x000fe40000000000 */
[----:B------:R-:W-:Y:S01]  /*05b0*/  LOP3.LUT R22, R22, R3, RZ, 0x3c, !PT ;  /* 0x0000000316167212 */ /* 0x000fe200078e3cff */
[----:B------:R-:W-:-:S03]  /*05c0*/  IMAD.HI.U32 R12, R13, R19, R12 ;  /* 0x000000130d0c7227 */ /* 0x000fc600078e000c */
[----:B------:R-:W-:Y:S01]  /*05d0*/  ISETP.GE.AND P4, PT, R22, RZ, PT ;  /* 0x000000ff1600720c */ /* 0x000fe20003f86270 */
[----:B------:R-:W-:-:S04]  /*05e0*/  IMAD.MOV.U32 R13, RZ, RZ, R23 ;  /* 0x000000ffff0d7224 */ /* 0x000fc800078e0017 */
[----:B------:R-:W-:-:S05]  /*05f0*/  IMAD.HI.U32 R12, R12, R13, RZ ;  /* 0x0000000d0c0c7227 */ /* 0x000fca00078e00ff */
[----:B------:R-:W-:-:S05]  /*0600*/  IADD3 R19, PT, PT, -R12, RZ, RZ ;  /* 0x000000ff0c137210 */ /* 0x000fca0007ffe1ff */
[----:B------:R-:W-:-:S05]  /*0610*/  IMAD R13, R18, R19, R13 ;  /* 0x00000013120d7224 */ /* 0x000fca00078e020d */
[----:B------:R-:W-:-:S13]  /*0620*/  ISETP.GT.U32.AND P3, PT, R18, R13, PT ;  /* 0x0000000d1200720c */ /* 0x000fda0003f64070 */
[----:B------:R-:W-:Y:S02]  /*0630*/  @!P3 IMAD.IADD R13, R13, 0x1, -R18 ;  /* 0x000000010d0db824 */ /* 0x000fe400078e0a12 */
[----:B------:R-:W-:-:S03]  /*0640*/  @!P3 VIADD R12, R12, 0x1 ;  /* 0x000000010c0cb836 */ /* 0x000fc60000000000 */
[----:B------:R-:W-:-:S13]  /*0650*/  ISETP.GE.U32.AND P2, PT, R13, R18, PT ;  /* 0x000000120d00720c */ /* 0x000fda0003f46070 */
[----:B------:R-:W-:Y:S02]  /*0660*/  @P2 IADD3 R12, PT, PT, R12, 0x1, RZ ;  /* 0x000000010c0c2810 */ /* 0x000fe40007ffe0ff */
[----:B------:R-:W-:-:S03]  /*0670*/  ISETP.NE.AND P2, PT, R17, RZ, PT ;  /* 0x000000ff1100720c */ /* 0x000fc60003f45270 */
[----:B------:R-:W-:-:S05]  /*0680*/  @!P4 IMAD.MOV R12, RZ, RZ, -R12 ;  /* 0x000000ffff0cc224 */ /* 0x000fca00078e0a0c */
[----:B------:R-:W-:-:S05]  /*0690*/  SEL R12, R16, R12, !P1 ;  /* 0x0000000c100c7207 */ /* 0x000fca0004800000 */
[----:B------:R-:W-:Y:S02]  /*06a0*/  IMAD R13, R12, R3, RZ ;  /* 0x000000030c0d7224 */ /* 0x000fe400078e02ff */
[----:B------:R-:W-:Y:S02]  /*06b0*/  IMAD R12, R20, UR6, R12 ;  /* 0x00000006140c7c24 */ /* 0x000fe4000f8e020c */
[----:B------:R-:W-:Y:S02]  /*06c0*/  IMAD.MOV R20, RZ, RZ, -R20 ;  /* 0x000000ffff147224 */ /* 0x000fe400078e0a14 */
[----:B------:R-:W-:-:S04]  /*06d0*/  IMAD R13, R12, UR7, -R13 ;  /* 0x000000070c0d7c24 */ /* 0x000fc8000f8e0a0d */
[----:B------:R-:W-:-:S05]  /*06e0*/  IMAD R12, R14, R20, R13 ;  /* 0x000000140e0c7224 */ /* 0x000fca00078e020d */
[----:B------:R-:W-:Y:S01]  /*06f0*/  IADD3 R13, PT, PT, R12, R21, RZ ;  /* 0x000000150c0d7210 */ /* 0x000fe20007ffe0ff */
[----:B------:R-:W-:-:S04]  /*0700*/  IMAD.IADD R21, R2, 0x1, R21 ;  /* 0x0000000102157824 */ /* 0x000fc800078e0215 */
[----:B------:R-:W-:-:S05]  /*0710*/  IMAD.WIDE R12, R13, 0x4, R10 ;  /* 0x000000040d0c7825 */ /* 0x000fca00078e020a */
[----:B--2---:R0:W-:Y:S01]  /*0720*/  STG.E.128 desc[UR4][R12.64], R4 ;  /* 0x000000040c007986 */ /* 0x0041e2000c101d04 */
[----:B------:R-:W-:Y:S05]  /*0730*/  @P2 BRA `(.L_x_2) ;  /* 0xfffffffc00282947 */ /* 0x000fea000383ffff */
.L_x_1:
[----:B------:R-:W-:Y:S05]  /*0740*/  BSYNC.RECONVERGENT B0 ;  /* 0x0000000000007941 */ /* 0x000fea0003800200 */
.L_x_0:
[----:B------:R-:W-:Y:S05]  /*0750*/  @!P0 EXIT ;  /* 0x000000000000894d */ /* 0x000fea0003800000 */
[----:B------:R-:W1:Y:S01]  /*0760*/  LDC R0, c[0x0][0x388] ;  /* 0x0000e200ff007b82 */ /* 0x000e620000000800 */
[----:B------:R-:W2:Y:S01]  /*0770*/  LDCU UR8, c[0x0][0x3a0] ;  /* 0x00007400ff0877ac */ /* 0x000ea20008000800 */
[----:B------:R-:W3:Y:S06]  /*0780*/  LDCU.64 UR6, c[0x0][0x398] ;  /* 0x00007300ff0677ac */ /* 0x000eec0008000a00 */
[----:B0-----:R-:W0:Y:S08]  /*0790*/  LDC R4, c[0x0][0x388] ;  /* 0x0000e200ff047b82 */ /* 0x001e300000000800 */
[----:B------:R-:W4:Y:S01]  /*07a0*/  LDC R5, c[0x0][0x38c] ;  /* 0x0000e300ff057b82 */ /* 0x000f220000000800 */
[----:B-1----:R-:W-:-:S07]  /*07b0*/  IABS R0, R0 ;  /* 0x0000000000007213 */ /* 0x002fce0000000000 */
[----:B------:R-:W1:Y:S01]  /*07c0*/  LDC.64 R6, c[0x0][0x380] ;  /* 0x0000e000ff067b82 */ /* 0x000e620000000a00 */
[----:B------:R-:W5:Y:S07]  /*07d0*/  I2F.RP R3, R0 ;  /* 0x0000000000037306 */ /* 0x000f6e0000209400 */
[----:B------:R-:W0:Y:S01]  /*07e0*/  LDC.64 R16, c[0x0][0x390] ;  /* 0x0000e400ff107b82 */ /* 0x000e220000000a00 */
[----:B-----5:R-:W5:Y:S02]  /*07f0*/  MUFU.RCP R3, R3 ;  /* 0x0000000300037308 */ /* 0x020f640000001000 */
[----:B-----5:R-:W-:-:S06]  /*0800*/  IADD3 R8, PT, PT, R3, 0xffffffe, RZ ;  /* 0x0ffffffe03087810 */ /* 0x020fcc0007ffe0ff */
[----:B------:R5:W2:Y:S02]  /*0810*/  F2I.FTZ.U32.TRUNC.NTZ R9, R8 ;  /* 0x0000000800097305 */ /* 0x000aa4000021f000 */
[----:B-----5:R-:W-:Y:S02]  /*0820*/  IMAD.MOV.U32 R8, RZ, RZ, RZ ;  /* 0x000000ffff087224 */ /* 0x020fe400078e00ff */
[----:B--2---:R-:W-:-:S04]  /*0830*/  IMAD.MOV R11, RZ, RZ, -R9 ;  /* 0x000000ffff0b7224 */ /* 0x004fc800078e0a09 */
[----:B------:R-:W-:-:S04]  /*0840*/  IMAD R3, R11, R0, RZ ;  /* 0x000000000b037224 */ /* 0x000fc800078e02ff */
[----:B01-34-:R-:W-:-:S07]  /*0850*/  IMAD.HI.U32 R3, R9, R3, R8 ;  /* 0x0000000309037227 */ /* 0x01bfce00078e0008 */
.L_x_3:
[-C--:B------:R-:W-:Y:S01]  /*0860*/  IABS R26, R4.reuse ;  /* 0x00000004001a7213 */ /* 0x080fe20000000000 */
[----:B------:R-:W-:Y:S01]  /*0870*/  IMAD.IADD R25, R2, 0x1, R21 ;  /* 0x0000000102197824 */ /* 0x000fe200078e0215 */
[----:B0-----:R-:W-:Y:S02]  /*0880*/  IABS R9, R21 ;  /* 0x0000001500097213 */ /* 0x001fe40000000000 */
[----:B------:R-:W0:Y:S01]  /*0890*/  I2F.RP R12, R26 ;  /* 0x0000001a000c7306 */ /* 0x000e220000209400 */
[----:B------:R-:W-:Y:S02]  /*08a0*/  IABS R18, R5 ;  /* 0x0000000500127213 */ /* 0x000fe40000000000 */
[----:B------:R-:W-:Y:S01]  /*08b0*/  IMAD.HI.U32 R8, R3, R9, RZ ;  /* 0x0000000903087227 */ /* 0x000fe200078e00ff */
[----:B------:R-:W-:Y:S02]  /*08c0*/  LOP3.LUT R22, RZ, R4, RZ, 0x33, !PT ;  /* 0x00000004ff167212 */ /* 0x000fe400078e33ff */
[----:B------:R-:W-:-:S02]  /*08d0*/  IABS R13, R25 ;  /* 0x00000019000d7213 */ /* 0x000fc40000000000 */
[----:B------:R-:W-:Y:S01]  /*08e0*/  IADD3 R3, PT, PT, -R8, RZ, RZ ;  /* 0x000000ff08037210 */ /* 0x000fe20007ffe1ff */
[----:B------:R-:W1:Y:S01]  /*08f0*/  I2F.RP R10, R18 ;  /* 0x00000012000a7306 */ /* 0x000e620000209400 */
[----:B------:R-:W-:-:S03]  /*0900*/  LOP3.LUT R19, RZ, R5, RZ, 0x33, !PT ;  /* 0x00000005ff137212 */ /* 0x000fc600078e33ff */
[----:B------:R-:W-:-:S04]  /*0910*/  IMAD R3, R26, R3, R9 ;  /* 0x000000031a037224 */ /* 0x000fc800078e0209 */
[----:B0-----:R-:W0:Y:S01]  /*0920*/  MUFU.RCP R12, R12 ;  /* 0x0000000c000c7308 */ /* 0x001e220000001000 */
[----:B------:R-:W-:-:S07]  /*0930*/  ISETP.GT.U32.AND P1, PT, R0, R3, PT ;  /* 0x000000030000720c */ /* 0x000fce0003f24070 */
[----:B-1----:R-:W1:Y:S06]  /*0940*/  MUFU.RCP R10, R10 ;  /* 0x0000000a000a7308 */ /* 0x002e6c0000001000 */
[----:B------:R-:W-:Y:S02]  /*0950*/  @!P1 IMAD.IADD R3, R3, 0x1, -R26 ;  /* 0x0000000103039824 */ /* 0x000fe400078e0a1a */
[----:B------:R-:W-:Y:S02]  /*0960*/  @!P1 VIADD R8, R8, 0x1 ;  /* 0x0000000108089836 */ /* 0x000fe40000000000 */
[----:B0-----:R-:W-:Y:S01]  /*0970*/  VIADD R11, R12, 0xffffffe ;  /* 0x0ffffffe0c0b7836 */ /* 0x001fe20000000000 */
[----:B------:R-:W-:-:S02]  /*0980*/  ISETP.GE.U32.AND P0, PT, R3, R0, PT ;  /* 0x000000000300720c */ /* 0x000fc40003f06070 */
[----:B------:R-:W-:-:S03]  /*0990*/  LOP3.LUT R0, R21, R4, RZ, 0x3c, !PT ;  /* 0x0000000415007212 */ /* 0x000fc600078e3cff */
[----:B------:R-:W0:Y:S01]  /*09a0*/  F2I.FTZ.U32.TRUNC.NTZ R11, R11 ;  /* 0x0000000b000b7305 */ /* 0x000e22000021f000 */
[----:B------:R-:W-:Y:S01]  /*09b0*/  ISETP.GE.AND P2, PT, R0, RZ, PT ;  /* 0x000000ff0000720c */ /* 0x000fe20003f46270 */
[----:B-1----:R-:W-:Y:S02]  /*09c0*/  VIADD R9, R10, 0xffffffe ;  /* 0x0ffffffe0a097836 */ /* 0x002fe40000000000 */
[----:B------:R-:W-:-:S04]  /*09d0*/  IMAD.MOV.U32 R10, RZ, RZ, RZ ;  /* 0x000000ffff0a7224 */ /* 0x000fc800078e00ff */
[----:B------:R-:W-:Y:S01]  /*09e0*/  @P0 IADD3 R8, PT, PT, R8, 0x1, RZ ;  /* 0x0000000108080810 */ /* 0x000fe20007ffe0ff */
[----:B------:R-:W1:Y:S01]  /*09f0*/  F2I.FTZ.U32.TRUNC.NTZ R9, R9 ;  /* 0x0000000900097305 */ /* 0x000e62000021f000 */
[----:B------:R-:W-:-:S04]  /*0a00*/  ISETP.NE.AND P0, PT, R4, RZ, PT ;  /* 0x000000ff0400720c */ /* 0x000fc80003f05270 */
[----:B------:R-:W-:Y:S02]  /*0a10*/  @!P2 IADD3 R8, PT, PT, -R8, RZ, RZ ;  /* 0x000000ff0808a210 */ /* 0x000fe40007ffe1ff */
[----:B0-----:R-:W-:-:S05]  /*0a20*/  IADD3 R3, PT, PT, RZ, -R11, RZ ;  /* 0x8000000bff037210 */ /* 0x001fca0007ffe0ff */
[----:B------:R-:W-:Y:S02]  /*0a30*/  IMAD R3, R3, R26, RZ ;  /* 0x0000001a03037224 */ /* 0x000fe400078e02ff */
[----:B-1----:R-:W-:Y:S02]  /*0a40*/  IMAD.MOV R23, RZ, RZ, -R9 ;  /* 0x000000ffff177224 */ /* 0x002fe400078e0a09 */
[----:B------:R-:W-:Y:S01]  /*0a50*/  IMAD.HI.U32 R3, R11, R3, R10 ;  /* 0x000000030b037227 */ /* 0x000fe200078e000a */
[----:B------:R-:W-:-:S03]  /*0a60*/  SEL R11, R22, R8, !P0 ;  /* 0x00000008160b7207 */ /* 0x000fc60004000000 */
[----:B------:R-:W-:Y:S02]  /*0a70*/  IMAD R23, R23, R18, RZ ;  /* 0x0000001217177224 */ /* 0x000fe400078e02ff */
[----:B------:R-:W-:-:S04]  /*0a80*/  IMAD.HI.U32 R12, R3, R13, RZ ;  /* 0x0000000d030c7227 */ /* 0x000fc800078e00ff */
[----:B------:R-:W-:Y:S01]  /*0a90*/  IMAD.MOV R10, RZ, RZ, -R11 ;  /* 0x000000ffff0a7224 */ /* 0x000fe200078e0a0b */
[----:B------:R-:W-:Y:S01]  /*0aa0*/  IADD3 R0, PT, PT, -R12, RZ, RZ ;  /* 0x000000ff0c007210 */ /* 0x000fe20007ffe1ff */
[----:B------:R-:W-:Y:S02]  /*0ab0*/  IMAD.MOV.U32 R8, RZ, RZ, RZ ;  /* 0x000000ffff087224 */ /* 0x000fe400078e00ff */
[----:B------:R-:W-:Y:S02]  /*0ac0*/  IMAD R10, R4, R10, R21 ;  /* 0x0000000a040a7224 */ /* 0x000fe400078e0215 */
[----:B------:R-:W-:Y:S02]  /*0ad0*/  IMAD R13, R26, R0, R13 ;  /* 0x000000001a0d7224 */ /* 0x000fe400078e020d */
[----:B------:R-:W-:Y:S01]  /*0ae0*/  IMAD.MOV.U32 R0, RZ, RZ, R26 ;  /* 0x000000ffff007224 */ /* 0x000fe200078e001a */
[----:B------:R-:W-:Y:S01]  /*0af0*/  IABS R14, R10 ;  /* 0x0000000a000e7213 */ /* 0x000fe20000000000 */
[----:B------:R-:W-:-:S03]  /*0b00*/  IMAD.HI.U32 R23, R9, R23, R8 ;  /* 0x0000001709177227 */ /* 0x000fc600078e0008 */
[----:B------:R-:W-:Y:S01]  /*0b10*/  MOV R9, R14 ;  /* 0x0000000e00097202 */ /* 0x000fe20000000f00 */
[----:B------:R-:W-:Y:S01]  /*0b20*/  IMAD.WIDE R20, R21, 0x4, R6 ;  /* 0x0000000415147825 */ /* 0x000fe200078e0206 */
[----:B------:R-:W-:-:S03]  /*0b30*/  ISETP.GT.U32.AND P4, PT, R0, R13, PT ;  /* 0x0000000d0000720c */ /* 0x000fc60003f84070 */
[----:B------:R-:W-:-:S04]  /*0b40*/  IMAD.HI.U32 R8, R23, R9, RZ ;  /* 0x0000000917087227 */ /* 0x000fc800078e00ff */
[----:B------:R-:W-:-:S04]  /*0b50*/  IMAD.MOV R14, RZ, RZ, -R8 ;  /* 0x000000ffff0e7224 */ /* 0x000fc800078e0a08 */
[----:B------:R-:W-:Y:S02]  /*0b60*/  IMAD R9, R18, R14, R9 ;  /* 0x0000000e12097224 */ /* 0x000fe400078e0209 */
[----:B------:R-:W-:Y:S01]  /*0b70*/  @!P4 IMAD.IADD R13, R13, 0x1, -R26 ;  /* 0x000000010d0dc824 */ /* 0x000fe200078e0a1a */
[----:B------:R-:W-:Y:S02]  /*0b80*/  @!P4 IADD3 R12, PT, PT, R12, 0x1, RZ ;  /* 0x000000010c0cc810 */ /* 0x000fe40007ffe0ff */
[----:B------:R-:W-:Y:S02]  /*0b90*/  ISETP.GT.U32.AND P1, PT, R18, R9, PT ;  /* 0x000000091200720c */ /* 0x000fe40003f24070 */
[----:B------:R-:W-:Y:S02]  /*0ba0*/  ISETP.GE.U32.AND P3, PT, R13, R0, PT ;  /* 0x000000000d00720c */ /* 0x000fe40003f66070 */
[----:B------:R-:W-:-:S04]  /*0bb0*/  LOP3.LUT R13, R25, R4, RZ, 0x3c, !PT ;  /* 0x00000004190d7212 */ /* 0x000fc800078e3cff */
[----:B------:R-:W-:-:S05]  /*0bc0*/  ISETP.GE.AND P2, PT, R13, RZ, PT ;  /* 0x000000ff0d00720c */ /* 0x000fca0003f46270 */
[-C--:B------:R-:W-:Y:S02]  /*0bd0*/  @!P1 IADD3 R9, PT, PT, R9, -R18.reuse, RZ ;  /* 0x8000001209099210 */ /* 0x080fe40007ffe0ff */
[----:B------:R-:W-:Y:S01]  /*0be0*/  @P3 VIADD R12, R12, 0x1 ;  /* 0x000000010c0c3836 */ /* 0x000fe20000000000 */
[----:B------:R-:W-:Y:S02]  /*0bf0*/  @!P1 IADD3 R8, PT, PT, R8, 0x1, RZ ;  /* 0x0000000108089810 */ /* 0x000fe40007ffe0ff */
[----:B------:R-:W-:Y:S02]  /*0c00*/  ISETP.GE.U32.AND P3, PT, R9, R18, PT ;  /* 0x000000120900720c */ /* 0x000fe40003f66070 */
[----:B------:R-:W-:Y:S01]  /*0c10*/  LOP3.LUT R9, R10, R5, RZ, 0x3c, !PT ;  /* 0x000000050a097212 */ /* 0x000fe200078e3cff */
[----:B------:R-:W-:Y:S01]  /*0c20*/  @!P2 IMAD.MOV R12, RZ, RZ, -R12 ;  /* 0x000000ffff0ca224 */ /* 0x000fe200078e0a0c */
[----:B------:R-:W-:Y:S02]  /*0c30*/  ISETP.NE.AND P1, PT, R5, RZ, PT ;  /* 0x000000ff0500720c */ /* 0x000fe40003f25270 */
[----:B------:R-:W-:-:S02]  /*0c40*/  ISETP.GE.AND P2, PT, R9, RZ, PT ;  /* 0x000000ff0900720c */ /* 0x000fc40003f46270 */
[----:B------:R-:W-:-:S05]  /*0c50*/  SEL R28, R22, R12, !P0 ;  /* 0x0000000c161c7207 */ /* 0x000fca0004000000 */
[----:B------:R-:W-:Y:S01]  /*0c60*/  @P3 IADD3 R8, PT, PT, R8, 0x1, RZ ;  /* 0x0000000108083810 */ /* 0x000fe20007ffe0ff */
[----:B------:R-:W-:-:S04]  /*0c70*/  IMAD.MOV R24, RZ, RZ, -R28 ;  /* 0x000000ffff187224 */ /* 0x000fc800078e0a1c */
[----:B------:R-:W-:Y:S02]  /*0c80*/  IMAD.MOV.U32 R12, RZ, RZ, R8 ;  /* 0x000000ffff0c7224 */ /* 0x000fe400078e0008 */
[----:B------:R-:W-:-:S03]  /*0c90*/  IMAD R24, R4, R24, R25 ;  /* 0x0000001804187224 */ /* 0x000fc600078e0219 */
[----:B------:R-:W-:Y:S02]  /*0ca0*/  @!P2 IADD3 R12, PT, PT, -R12, RZ, RZ ;  /* 0x000000ff0c0ca210 */ /* 0x000fe40007ffe1ff */
[----:B------:R-:W-:Y:S02]  /*0cb0*/  IABS R8, R24 ;  /* 0x0000001800087213 */ /* 0x000fe40000000000 */
[----:B------:R-:W-:-:S03]  /*0cc0*/  SEL R12, R19, R12, !P1 ;  /* 0x0000000c130c7207 */ /* 0x000fc60004800000 */
[----:B------:R-:W-:-:S04]  /*0cd0*/  IMAD.HI.U32 R27, R23, R8, RZ ;  /* 0x00000008171b7227 */ /* 0x000fc800078e00ff */
[--C-:B------:R-:W-:Y:S01]  /*0ce0*/  IMAD.MOV R9, RZ, RZ, -R12.reuse ;  /* 0x000000ffff097224 */ /* 0x100fe200078e0a0c */
[----:B------:R-:W-:Y:S01]  /*0cf0*/  IADD3 R15, PT, PT, -R27, RZ, RZ ;  /* 0x000000ff1b0f7210 */ /* 0x000fe20007ffe1ff */
[----:B------:R-:W-:Y:S02]  /*0d00*/  IMAD R11, R11, UR6, R12 ;  /* 0x000000060b0b7c24 */ /* 0x000fe4000f8e020c */
[----:B------:R-:W-:Y:S02]  /*0d10*/  IMAD R10, R5, R9, R10 ;  /* 0x00000009050a7224 */ /* 0x000fe400078e020a */
[C---:B------:R-:W-:Y:S02]  /*0d20*/  IMAD R15, R18.reuse, R15, R8 ;  /* 0x0000000f120f7224 */ /* 0x040fe400078e0208 */
[----:B------:R-:W-:Y:S02]  /*0d30*/  IMAD R13, R11, UR7, R10 ;  /* 0x000000070b0d7c24 */ /* 0x000fe4000f8e020a */
[----:B------:R0:W2:Y:S01]  /*0d40*/  LDG.E.128.CONSTANT R8, desc[UR4][R20.64] ;  /* 0x0000000414087981 */ /* 0x0000a2000c1e9d00 */
[----:B------:R-:W-:-:S02]  /*0d50*/  ISETP.GT.U32.AND P3, PT, R18, R15, PT ;  /* 0x0000000f1200720c */ /* 0x000fc40003f64070 */
[----:B------:R-:W-:-:S04]  /*0d60*/  LOP3.LUT R12, R24, R5, RZ, 0x3c, !PT ;  /* 0x00000005180c7212 */ /* 0x000fc800078e3cff */
[----:B------:R-:W-:Y:S01]  /*0d70*/  ISETP.GE.AND P4, PT, R12, RZ, PT ;  /* 0x000000ff0c00720c */ /* 0x000fe20003f86270 */
[----:B------:R-:W-:-:S04]  /*0d80*/  IMAD.WIDE R12, R13, 0x4, R16 ;  /* 0x000000040d0c7825 */ /* 0x000fc800078e0210 */
[----:B0-----:R-:W-:-:S04]  /*0d90*/  IMAD.WIDE R20, R2, 0x4, R20 ;  /* 0x0000000402147825 */ /* 0x001fc800078e0214 */
[----:B------:R-:W-:-:S05]  /*0da0*/  @!P3 IMAD.IADD R15, R15, 0x1, -R18 ;  /* 0x000000010f0fb824 */ /* 0x000fca00078e0a12 */
[----:B------:R-:W-:Y:S02]  /*0db0*/  ISETP.GE.U32.AND P2, PT, R15, R18, PT ;  /* 0x000000120f00720c */ /* 0x000fe40003f46070 */
[----:B------:R-:W-:-:S11]  /*0dc0*/  @!P3 IADD3 R27, PT, PT, R27, 0x1, RZ ;  /* 0x000000011b1bb810 */ /* 0x000fd60007ffe0ff */
[----:B------:R-:W-:-:S05]  /*0dd0*/  @P2 VIADD R27, R27, 0x1 ;  /* 0x000000011b1b2836 */ /* 0x000fca0000000000 */
[----:B------:R-:W-:Y:S01]  /*0de0*/  MOV R29, R27 ;  /* 0x0000001b001d7202 */ /* 0x000fe20000000f00 */
[----:B------:R-:W-:-:S05]  /*0df0*/  IMAD.IADD R27, R2, 0x1, R25 ;  /* 0x00000001021b7824 */ /* 0x000fca00078e0219 */
[----:B------:R-:W-:Y:S01]  /*0e00*/  IABS R25, R27 ;  /* 0x0000001b00197213 */ /* 0x000fe20000000000 */
[----:B--2---:R0:W-:Y:S04]  /*0e10*/  STG.E.128 desc[UR4][R12.64], R8 ;  /* 0x000000080c007986 */ /* 0x0041e8000c101d04 */
[----:B0-----:R-:W2:Y:S01]  /*0e20*/  LDG.E.128.CONSTANT R12, desc[UR4][R20.64] ;  /* 0x00000004140c7981 */ /* 0x001ea2000c1e9d00 */
[----:B------:R-:W-:Y:S01]  /*0e30*/  IMAD.HI.U32 R10, R3, R25, RZ ;  /* 0x00000019030a7227 */ /* 0x000fe200078e00ff */
[----:B------:R-:W-:Y:S02]  /*0e40*/  @!P4 IADD3 R29, PT, PT, -R29, RZ, RZ ;  /* 0x000000ff1d1dc210 */ /* 0x000fe40007ffe1ff */
[----:B------:R-:W-:Y:S02]  /*0e50*/  LOP3.LUT R11, R27, R4, RZ, 0x3c, !PT ;  /* 0x000000041b0b7212 */ /* 0x000fe400078e3cff */
[----:B------:R-:W-:-:S02]  /*0e60*/  IADD3 R8, PT, PT, -R10, RZ, RZ ;  /* 0x000000ff0a087210 */ /* 0x000fc40007ffe1ff */
[----:B------:R-:W-:Y:S02]  /*0e70*/  SEL R29, R19, R29, !P1 ;  /* 0x0000001d131d7207 */ /* 0x000fe40004800000 */
[----:B------:R-:W-:Y:S01]  /*0e80*/  ISETP.GE.AND P4, PT, R11, RZ, PT ;  /* 0x000000ff0b00720c */ /* 0x000fe20003f86270 */
[----:B------:R-:W-:Y:S02]  /*0e90*/  IMAD R25, R26, R8, R25 ;  /* 0x000000081a197224 */ /* 0x000fe400078e0219 */
[--C-:B------:R-:W-:Y:S02]  /*0ea0*/  IMAD.MOV R9, RZ, RZ, -R29.reuse ;  /* 0x000000ffff097224 */ /* 0x100fe400078e0a1d */
[----:B------:R-:W-:Y:S01]  /*0eb0*/  IMAD R28, R28, UR6, R29 ;  /* 0x000000061c1c7c24 */ /* 0x000fe2000f8e021d */
[----:B------:R-:W-:Y:S01]  /*0ec0*/  ISETP.GT.U32.AND P3, PT, R0, R25, PT ;  /* 0x000000190000720c */ /* 0x000fe20003f64070 */
[----:B------:R-:W-:-:S04]  /*0ed0*/  IMAD R9, R5, R9, R24 ;  /* 0x0000000905097224 */ /* 0x000fc800078e0218 */
[----:B------:R-:W-:-:S04]  /*0ee0*/  IMAD R9, R28, UR7, R9 ;  /* 0x000000071c097c24 */ /* 0x000fc8000f8e0209 */
[----:B------:R-:W-:-:S04]  /*0ef0*/  IMAD.WIDE R8, R9, 0x4, R16 ;  /* 0x0000000409087825 */ /* 0x000fc800078e0210 */
[----:B------:R-:W-:Y:S02]  /*0f00*/  @!P3 IMAD.IADD R25, R25, 0x1, -R26 ;  /* 0x000000011919b824 */ /* 0x000fe400078e0a1a */
[----:B------:R-:W-:-:S03]  /*0f10*/  @!P3 VIADD R10, R10, 0x1 ;  /* 0x000000010a0ab836 */ /* 0x000fc60000000000 */
[----:B------:R-:W-:Y:S02]  /*0f20*/  ISETP.GE.U32.AND P2, PT, R25, R0, PT ;  /* 0x000000001900720c */ /* 0x000fe40003f46070 */
[----:B------:R-:W-:-:S04]  /*0f30*/  IADD3 R25, PT, PT, R2, R27, RZ ;  /* 0x0000001b02197210 */ /* 0x000fc80007ffe0ff */
[----:B------:R-:W-:-:S05]  /*0f40*/  IABS R24, R25 ;  /* 0x0000001900187213 */ /* 0x000fca0000000000 */
[----:B------:R-:W-:Y:S02]  /*0f50*/  IMAD.HI.U32 R11, R3, R24, RZ ;  /* 0x00000018030b7227 */ /* 0x000fe400078e00ff */
[----:B------:R-:W-:-:S05]  /*0f60*/  @P2 IADD3 R10, PT, PT, R10, 0x1, RZ ;  /* 0x000000010a0a2810 */ /* 0x000fca0007ffe0ff */
[----:B------:R-:W-:-:S05]  /*0f70*/  @!P4 IMAD.MOV R10, RZ, RZ, -R10 ;  /* 0x000000ffff0ac224 */ /* 0x000fca00078e0a0a */
[----:B------:R-:W-:Y:S01]  /*0f80*/  SEL R10, R22, R10, !P0 ;  /* 0x0000000a160a7207 */ /* 0x000fe20004000000 */
[----:B--2---:R0:W-:Y:S02]  /*0f90*/  STG.E.128 desc[UR4][R8.64], R12 ;  /* 0x0000000c08007986 */ /* 0x0041e4000c101d04 */
[----:B0-----:R-:W-:Y:S02]  /*0fa0*/  IADD3 R9, PT, PT, -R11, RZ, RZ ;  /* 0x000000ff0b097210 */ /* 0x001fe40007ffe1ff */
[----:B------:R-:W-:Y:S01]  /*0fb0*/  IMAD.MOV R14, RZ, RZ, -R10 ;  /* 0x000000ffff0e7224 */ /* 0x000fe200078e0a0a */
[----:B------:R-:W-:Y:S02]  /*0fc0*/  LOP3.LUT R13, R25, R4, RZ, 0x3c, !PT ;  /* 0x00000004190d7212 */ /* 0x000fe400078e3cff */
[----:B------:R-:W-:Y:S02]  /*0fd0*/  IMAD R9, R26, R9, R24 ;  /* 0x000000091a097224 */ /* 0x000fe400078e0218 */
[----:B------:R-:W-:Y:S01]  /*0fe0*/  ISETP.GE.AND P4, PT, R13, RZ, PT ;  /* 0x000000ff0d00720c */ /* 0x000fe20003f86270 */
[----:B------:R-:W-:-:S02]  /*0ff0*/  IMAD R14, R4, R14, R27 ;  /* 0x0000000e040e7224 */ /* 0x000fc400078e021b */
[----:B------:R-:W-:-:S03]  /*1000*/  ISETP.GT.U32.AND P2, PT, R0, R9, PT ;  /* 0x000000090000720c */ /* 0x000fc60003f44070 */
[----:B------:R-:W-:-:S05]  /*1010*/  IABS R12, R14 ;  /* 0x0000000e000c7213 */ /* 0x000fca0000000000 */
[----:B------:R-:W-:-:S05]  /*1020*/  IMAD.HI.U32 R8, R23, R12, RZ ;  /* 0x0000000c17087227 */ /* 0x000fca00078e00ff */
[----:B------:R-:W-:Y:S02]  /*1030*/  @!P2 IADD3 R9, PT, PT, R9, -R26, RZ ;  /* 0x8000001a0909a210 */ /* 0x000fe40007ffe0ff */
[----:B------:R-:W-:Y:S02]  /*1040*/  @!P2 IADD3 R11, PT, PT, R11, 0x1, RZ ;  /* 0x000000010b0ba810 */ /* 0x000fe40007ffe0ff */
[----:B------:R-:W-:Y:S01]  /*1050*/  ISETP.GE.U32.AND P3, PT, R9, R0, PT ;  /* 0x000000000900720c */ /* 0x000fe20003f66070 */
[----:B------:R-:W-:-:S04]  /*1060*/  IMAD.MOV R9, RZ, RZ, -R8 ;  /* 0x000000ffff097224 */ /* 0x000fc800078e0a08 */
[----:B------:R-:W-:-:S05]  /*1070*/  IMAD R9, R18, R9, R12 ;  /* 0x0000000912097224 */ /* 0x000fca00078e020c */
[----:B------:R-:W-:-:S03]  /*1080*/  ISETP.GT.U32.AND P2, PT, R18, R9, PT ;  /* 0x000000091200720c */ /* 0x000fc60003f44070 */
[----:B------:R-:W-:-:S05]  /*1090*/  @P3 VIADD R11, R11, 0x1 ;  /* 0x000000010b0b3836 */ /* 0x000fca0000000000 */
[----:B------:R-:W-:-:S04]  /*10a0*/  @!P4 IADD3 R11, PT, PT, -R11, RZ, RZ ;  /* 0x000000ff0b0bc210 */ /* 0x000fc80007ffe1ff */
[----:B------:R-:W-:Y:S01]  /*10b0*/  SEL R22, R22, R11, !P0 ;  /* 0x0000000b16167207 */ /* 0x000fe20004000000 */
[----:B------:R-:W-:Y:S02]  /*10c0*/  @!P2 IMAD.IADD R9, R9, 0x1, -R18 ;  /* 0x000000010909a824 */ /* 0x000fe400078e0a12 */
[----:B------:R-:W-:Y:S01]  /*10d0*/  @!P2 VIADD R8, R8, 0x1 ;  /* 0x000000010808a836 */ /* 0x000fe20000000000 */
[----:B------:R-:W-:Y:S02]  /*10e0*/  IADD3 R24, PT, PT, -R22, RZ, RZ ;  /* 0x000000ff16187210 */ /* 0x000fe40007ffe1ff */
[----:B------:R-:W-:Y:S02]  /*10f0*/  ISETP.GE.U32.AND P0, PT, R9, R18, PT ;  /* 0x000000120900720c */ /* 0x000fe40003f06070 */
[----:B------:R-:W-:Y:S01]  /*1100*/  LOP3.LUT R9, R14, R5, RZ, 0x3c, !PT ;  /* 0x000000050e097212 */ /* 0x000fe200078e3cff */
[----:B------:R-:W-:-:S03]  /*1110*/  IMAD R24, R4, R24, R25 ;  /* 0x0000001804187224 */ /* 0x000fc600078e0219 */
[----:B------:R-:W-:Y:S02]  /*1120*/  ISETP.GE.AND P3, PT, R9, RZ, PT ;  /* 0x000000ff0900720c */ /* 0x000fe40003f66270 */
[----:B------:R-:W-:-:S05]  /*1130*/  IABS R11, R24 ;  /* 0x00000018000b7213 */ /* 0x000fca0000000000 */
[----:B------:R-:W-:Y:S01]  /*1140*/  @P0 IADD3 R8, PT, PT, R8, 0x1, RZ ;  /* 0x0000000108080810 */ /* 0x000fe20007ffe0ff */
[----:B------:R-:W-:-:S04]  /*1150*/  IMAD.HI.U32 R23, R23, R11, RZ ;  /* 0x0000000b17177227 */ /* 0x000fc800078e00ff */
[----:B------:R-:W-:Y:S02]  /*1160*/  IMAD.MOV.U32 R12, RZ, RZ, R8 ;  /* 0x000000ffff0c7224 */ /* 0x000fe400078e0008 */
[----:B------:R-:W-:-:S03]  /*1170*/  IMAD.WIDE R8, R2, 0x4, R20 ;  /* 0x0000000402087825 */ /* 0x000fc600078e0214 */
[----:B------:R-:W-:Y:S01]  /*1180*/  @!P3 IADD3 R12, PT, PT, -R12, RZ, RZ ;  /* 0x000000ff0c0cb210 */ /* 0x000fe20007ffe1ff */
[----:B------:R-:W-:-:S03]  /*1190*/  IMAD.MOV R21, RZ, RZ, -R23 ;  /* 0x000000ffff157224 */ /* 0x000fc600078e0a17 */
[----:B------:R-:W-:Y:S01]  /*11a0*/  SEL R15, R19, R12, !P1 ;  /* 0x0000000c130f7207 */ /* 0x000fe20004800000 */
[----:B------:R-:W-:-:S03]  /*11b0*/  IMAD.WIDE R12, R2, 0x4, R8 ;  /* 0x00000004020c7825 */ /* 0x000fc600078e0208 */
[----:B------:R-:W-:Y:S01]  /*11c0*/  IADD3 R27, PT, PT, -R15, RZ, RZ ;  /* 0x000000ff0f1b7210 */ /* 0x000fe20007ffe1ff */
[----:B------:R-:W-:Y:S02]  /*11d0*/  IMAD R21, R18, R21, R11 ;  /* 0x0000001512157224 */ /* 0x000fe400078e020b */
[----:B------:R-:W-:Y:S02]  /*11e0*/  IMAD R20, R10, UR6, R15 ;  /* 0x000000060a147c24 */ /* 0x000fe4000f8e020f */
[----:B------:R-:W-:Y:S01]  /*11f0*/  IMAD R27, R5, R27, R14 ;  /* 0x0000001b051b7224 */ /* 0x000fe200078e020e */
[----:B------:R-:W2:Y:S04]  /*1200*/  LDG.E.128.CONSTANT R8, desc[UR4][R8.64] ;  /* 0x0000000408087981 */ /* 0x000ea8000c1e9d00 */
[----:B------:R-:W3:Y:S01]  /*1210*/  LDG.E.128.CONSTANT R12, desc[UR4][R12.64] ;  /* 0x000000040c0c7981 */ /* 0x000ee2000c1e9d00 */
[----:B------:R-:W-:-:S13]  /*1220*/  ISETP.GT.U32.AND P2, PT, R18, R21, PT ;  /* 0x000000151200720c */ /* 0x000fda0003f44070 */
[----:B------:R-:W-:Y:S01]  /*1230*/  @!P2 IMAD.IADD R21, R21, 0x1, -R18 ;  /* 0x000000011515a824 */ /* 0x000fe200078e0a12 */
[----:B------:R-:W-:-:S04]  /*1240*/  @!P2 IADD3 R23, PT, PT, R23, 0x1, RZ ;  /* 0x000000011717a810 */ /* 0x000fc80007ffe0ff */
[----:B------:R-:W-:Y:S02]  /*1250*/  ISETP.GE.U32.AND P0, PT, R21, R18, PT ;  /* 0x000000121500720c */ /* 0x000fe40003f06070 */
[----:B------:R-:W-:-:S04]  /*1260*/  LOP3.LUT R18, R24, R5, RZ, 0x3c, !PT ;  /* 0x0000000518127212 */ /* 0x000fc800078e3cff */
[----:B------:R-:W-:-:S07]  /*1270*/  ISETP.GE.AND P3, PT, R18, RZ, PT ;  /* 0x000000ff1200720c */ /* 0x000fce0003f66270 */
[----:B------:R-:W-:-:S06]  /*1280*/  @P0 VIADD R23, R23, 0x1 ;  /* 0x0000000117170836 */ /* 0x000fcc0000000000 */
[----:B------:R-:W-:-:S04]  /*1290*/  @!P3 IADD3 R23, PT, PT, -R23, RZ, RZ ;  /* 0x000000ff1717b210 */ /* 0x000fc80007ffe1ff */
[----:B------:R-:W-:-:S05]  /*12a0*/  SEL R19, R19, R23, !P1 ;  /* 0x0000001713137207 */ /* 0x000fca0004800000 */
[--C-:B------:R-:W-:Y:S02]  /*12b0*/  IMAD.MOV R18, RZ, RZ, -R19.reuse ;  /* 0x000000ffff127224 */ /* 0x100fe400078e0a13 */
[----:B------:R-:W-:Y:S02]  /*12c0*/  IMAD R21, R22, UR6, R19 ;  /* 0x0000000616157c24 */ /* 0x000fe4000f8e0213 */
[----:B------:R-:W-:Y:S02]  /*12d0*/  IMAD R24, R5, R18, R24 ;  /* 0x0000001205187224 */ /* 0x000fe400078e0218 */
[----:B------:R-:W-:Y:S02]  /*12e0*/  IMAD R19, R20, UR7, R27 ;  /* 0x0000000714137c24 */ /* 0x000fe4000f8e021b */
[----:B------:R-:W-:Y:S02]  /*12f0*/  IMAD R21, R21, UR7, R24 ;  /* 0x0000000715157c24 */ /* 0x000fe4000f8e0218 */
[----:B------:R-:W-:-:S04]  /*1300*/  IMAD.WIDE R18, R19, 0x4, R16 ;  /* 0x0000000413127825 */ /* 0x000fc800078e0210 */
[----:B------:R-:W-:Y:S01]  /*1310*/  IMAD.WIDE R22, R21, 0x4, R16 ;  /* 0x0000000415167825 */ /* 0x000fe200078e0210 */
[----:B------:R-:W-:-:S04]  /*1320*/  IADD3 R21, PT, PT, R2, R25, RZ ;  /* 0x0000001902157210 */ /* 0x000fc80007ffe0ff */
[----:B------:R-:W-:Y:S01]  /*1330*/  ISETP.GE.AND P0, PT, R21, UR8, PT ;  /* 0x0000000815007c0c */ /* 0x000fe2000bf06270 */
[----:B--2---:R0:W-:Y:S04]  /*1340*/  STG.E.128 desc[UR4][R18.64], R8 ;  /* 0x0000000812007986 */ /* 0x0041e8000c101d04 */
[----:B---3--:R0:W-:Y:S08]  /*1350*/  STG.E.128 desc[UR4][R22.64], R12 ;  /* 0x0000000c16007986 */ /* 0x0081f0000c101d04 */
[----:B------:R-:W-:Y:S05]  /*1360*/  @!P0 BRA `(.L_x_3) ;  /* 0xfffffff4003c8947 */ /* 0x000fea000383ffff */
[----:B------:R-:W-:Y:S05]  /*1370*/  EXIT ;  /* 0x000000000000794d */ /* 0x000fea0003800000 */
.L_x_4:
[----:B------:R-:W-:-:S00]  /*1380*/  BRA `(.L_x_4) ;  /* 0xfffffffc00fc7947 */ /* 0x000fc0000383ffff */
[----:B------:R-:W-:-:S00]  /*1390*/  NOP ;  /* 0x0000000000007918 */ /* 0x000fc00000000000 */
        /* <DEDUP_REMOVED lines=14> */
.L_x_7:


//--------------------- .text._Z13pad3D_kernel4PKfiiPfiii --------------------------
	.section	.text._Z13pad3D_kernel4PKfiiPfiii,"ax",@progbits
	.align	128
        .global         _Z13pad3D_kernel4PKfiiPfiii
        .type           _Z13pad3D_kernel4PKfiiPfiii,@function
        .size           _Z13pad3D_kernel4PKfiiPfiii,(.L_x_8 - _Z13pad3D_kernel4PKfiiPfiii)
        .other          _Z13pad3D_kernel4PKfiiPfiii,@"STO_CUDA_ENTRY STV_DEFAULT"
_Z13pad3D_kernel4PKfiiPfiii:
.text._Z13pad3D_kernel4PKfiiPfiii:
[----:B------:R-:W-:Y:S01]  /*0000*/  LDC R1, c[0x0][0x37c] ;  /* 0x0000df00ff017b82 */ /* 0x000fe20000000800 */
[----:B------:R-:W0:Y:S07]  /*0010*/  S2R R3, SR_TID.X ;  /* 0x0000000000037919 */ /* 0x000e2e0000002100 */
[----:B------:R-:W0:Y:S01]  /*0020*/  S2UR UR4, SR_CTAID.X ;  /* 0x00000000000479c3 */ /* 0x000e220000002500 */
[----:B------:R-:W1:Y:S07]  /*0030*/  LDCU UR5, c[0x0][0x3a0] ;  /* 0x00007400ff0577ac */ /* 0x000e6e0008000800 */
[----:B------:R-:W0:Y:S02]  /*0040*/  LDC R16, c[0x0][0x360] ;  /* 0x0000d800ff107b82 */ /* 0x000e240000000800 */
[----:B0-----:R-:W-:-:S04]  /*0050*/  IMAD R0, R16, UR4, R3 ;  /* 0x0000000410007c24 */ /* 0x001fc8000f8e0203 */
[----:B------:R-:W-:-:S05]  /*0060*/  IMAD.SHL.U32 R17, R0, 0x4, RZ ;  /* 0x0000000400117824 */ /* 0x000fca00078e00ff */
[----:B-1----:R-:W-:-:S13]  /*0070*/  ISETP.GE.AND P0, PT, R17, UR5, PT ;  /* 0x0000000511007c0c */ /* 0x002fda000bf06270 */
[----:B------:R-:W-:Y:S05]  /*0080*/  @P0 EXIT ;  /* 0x000000000000094d */ /* 0x000fea0003800000 */
[----:B------:R-:W0:Y:S01]  /*0090*/  LDC.64 R14, c[0x0][0x388] ;  /* 0x0000e200ff0e7b82 */ /* 0x000e220000000a00 */
[----:B------:R-:W1:Y:S01]  /*00a0*/  LDCU UR4, c[0x0][0x370] ;  /* 0x00006e00ff0477ac */ /* 0x000e620008000800 */
[----:B------:R-:W2:Y:S06]  /*00b0*/  LDCU.64 UR6, c[0x0][0x358] ;  /* 0x00006b00ff0677ac */ /* 0x000eac0008000a00 */
[----:B------:R-:W3:Y:S01]  /*00c0*/  LDC R12, c[0x0][0x388] ;  /* 0x0000e200ff0c7b82 */ /* 0x000ee20000000800 */
[----:B------:R-:W4:Y:S01]  /*00d0*/  LDCU UR5, c[0x0][0x3a0] ;  /* 0x00007400ff0577ac */ /* 0x000f220008000800 */
[----:B------:R-:W0:Y:S06]  /*00e0*/  LDCU.64 UR8, c[0x0][0x398] ;  /* 0x00007300ff0877ac */ /* 0x000e2c0008000a00 */
[----:B------:R-:W2:Y:S01]  /*00f0*/  LDC R13, c[0x0][0x38c] ;  /* 0x0000e300ff0d7b82 */ /* 0x000ea20000000800 */
[----:B-1----:R-:W-:Y:S01]  /*0100*/  IMAD R16, R16, UR4, RZ ;  /* 0x0000000410107c24 */ /* 0x002fe2000f8e02ff */
[----:B0-----:R-:W-:-:S06]  /*0110*/  IABS R0, R14 ;  /* 0x0000000e00007213 */ /* 0x001fcc0000000000 */
[----:B------:R-:W0:Y:S01]  /*0120*/  LDC.64 R8, c[0x0][0x380] ;  /* 0x0000e000ff087b82 */ /* 0x000e220000000a00 */
[----:B------:R-:W-:Y:S01]  /*0130*/  ISETP.NE.AND P0, PT, R15, RZ, PT ;  /* 0x000000ff0f00720c */ /* 0x000fe20003f05270 */
[----:B------:R-:W1:Y:S01]  /*0140*/  I2F.RP R6, R0 ;  /* 0x0000000000067306 */ /* 0x000e620000209400 */
[----:B------:R-:W-:-:S05]  /*0150*/  LOP3.LUT R15, RZ, R15, RZ, 0x33, !PT ;  /* 0x0000000fff0f7212 */ /* 0x000fca00078e33ff */
[----:B------:R-:W0:Y:S02]  /*0160*/  LDC.64 R2, c[0x0][0x390] ;  /* 0x0000e400ff027b82 */ /* 0x000e240000000a00 */
[----:B-1----:R-:W1:Y:S02]  /*0170*/  MUFU.RCP R6, R6 ;  /* 0x0000000600067308 */ /* 0x002e640000001000 */
[----:B-1----:R-:W-:-:S06]  /*0180*/  VIADD R4, R6, 0xffffffe ;  /* 0x0ffffffe06047836 */ /* 0x002fcc0000000000 */
[----:B------:R1:W5:Y:S02]  /*0190*/  F2I.FTZ.U32.TRUNC.NTZ R5, R4 ;  /* 0x0000000400057305 */ /* 0x000364000021f000 */
[----:B-1----:R-:W-:Y:S01]  /*01a0*/  IMAD.MOV.U32 R4, RZ, RZ, RZ ;  /* 0x000000ffff047224 */ /* 0x002fe200078e00ff */
[----:B-----5:R-:W-:-:S05]  /*01b0*/  IADD3 R7, PT, PT, RZ, -R5, RZ ;  /* 0x80000005ff077210 */ /* 0x020fca0007ffe0ff */
[----:B------:R-:W-:-:S04]  /*01c0*/  IMAD R7, R7, R0, RZ ;  /* 0x0000000007077224 */ /* 0x000fc800078e02ff */
[----:B0-234-:R-:W-:-:S07]  /*01d0*/  IMAD.HI.U32 R14, R5, R7, R4 ;  /* 0x00000007050e7227 */ /* 0x01dfce00078e0004 */
.L_x_5:
[----:B0-----:R-:W-:-:S06]  /*01e0*/  IMAD.WIDE R4, R17, 0x4, R8 ;  /* 0x0000000411047825 */ /* 0x001fcc00078e0208 */
[----:B------:R-:W2:Y:S01]  /*01f0*/  LDG.E.128.CONSTANT R4, desc[UR6][R4.64] ;  /* 0x0000000604047981 */ /* 0x000ea2000c1e9d00 */
[----:B------:R-:W-:Y:S02]  /*0200*/  IABS R11, R17 ;  /* 0x00000011000b7213 */ /* 0x000fe40000000000 */
[----:B------:R-:W-:Y:S02]  /*0210*/  IABS R18, R13 ;  /* 0x0000000d00127213 */ /* 0x000fe40000000000 */
[----:B------:R-:W-:Y:S01]  /*0220*/  IABS R20, R12 ;  /* 0x0000000c00147213 */ /* 0x000fe20000000000 */
[----:B------:R-:W-:Y:S01]  /*0230*/  IMAD.HI.U32 R22, R14, R11, RZ ;  /* 0x0000000b0e167227 */ /* 0x000fe200078e00ff */
[----:B------:R-:W0:Y:S04]  /*0240*/  I2F.RP R19, R18 ;  /* 0x0000001200137306 */ /* 0x000e280000209400 */
[----:B------:R-:W-:-:S05]  /*0250*/  IADD3 R10, PT, PT, -R22, RZ, RZ ;  /* 0x000000ff160a7210 */ /* 0x000fca0007ffe1ff */
[----:B------:R-:W-:Y:S01]  /*0260*/  IMAD R11, R20, R10, R11 ;  /* 0x0000000a140b7224 */ /* 0x000fe200078e020b */
[----:B------:R-:W-:-:S04]  /*0270*/  LOP3.LUT R10, R17, R12, RZ, 0x3c, !PT ;  /* 0x0000000c110a7212 */ /* 0x000fc800078e3cff */
[----:B------:R-:W-:Y:S01]  /*0280*/  ISETP.GT.U32.AND P3, PT, R0, R11, PT ;  /* 0x0000000b0000720c */ /* 0x000fe20003f64070 */
[----:B0-----:R-:W0:Y:S01]  /*0290*/  MUFU.RCP R19, R19 ;  /* 0x0000001300137308 */ /* 0x001e220000001000 */
[----:B------:R-:W-:Y:S01]  /*02a0*/  ISETP.GE.AND P2, PT, R10, RZ, PT ;  /* 0x000000ff0a00720c */ /* 0x000fe20003f46270 */
[----:B------:R-:W-:-:S10]  /*02b0*/  HFMA2 R10, -RZ, RZ, 0, 0 ;  /* 0x00000000ff0a7431 */ /* 0x000fd400000001ff */
[----:B------:R-:W-:Y:S01]  /*02c0*/  @!P3 IMAD.IADD R11, R11, 0x1, -R20 ;  /* 0x000000010b0bb824 */ /* 0x000fe200078e0a14 */
[----:B------:R-:W-:Y:S01]  /*02d0*/  IADD3 R20, PT, PT, -R12, RZ, RZ ;  /* 0x000000ff0c147210 */ /* 0x000fe20007ffe1ff */
[----:B------:R-:W-:Y:S01]  /*02e0*/  @!P3 VIADD R22, R22, 0x1 ;  /* 0x000000011616b836 */ /* 0x000fe20000000000 */
[----:B------:R-:W-:Y:S02]  /*02f0*/  ISETP.NE.AND P3, PT, R12, RZ, PT ;  /* 0x000000ff0c00720c */ /* 0x000fe40003f65270 */
[----:B------:R-:W-:Y:S02]  /*0300*/  ISETP.GE.U32.AND P1, PT, R11, R0, PT ;  /* 0x000000000b00720c */ /* 0x000fe40003f26070 */
[----:B0-----:R-:W-:-:S06]  /*0310*/  IADD3 R11, PT, PT, R19, 0xffffffe, RZ ;  /* 0x0ffffffe130b7810 */ /* 0x001fcc0007ffe0ff */
[----:B------:R-:W0:Y:S05]  /*0320*/  F2I.FTZ.U32.TRUNC.NTZ R11, R11 ;  /* 0x0000000b000b7305 */ /* 0x000e2a000021f000 */
[----:B------:R-:W-:-:S05]  /*0330*/  @P1 IADD3 R22, PT, PT, R22, 0x1, RZ ;  /* 0x0000000116161810 */ /* 0x000fca0007ffe0ff */
[----:B------:R-:W-:Y:S01]  /*0340*/  @!P2 IMAD.MOV R22, RZ, RZ, -R22 ;  /* 0x000000ffff16a224 */ /* 0x000fe200078e0a16 */
[----:B------:R-:W-:Y:S01]  /*0350*/  @!P3 LOP3.LUT R22, RZ, R12, RZ, 0x33, !PT ;  /* 0x0000000cff16b212 */ /* 0x000fe200078e33ff */
[----:B0-----:R-:W-:-:S04]  /*0360*/  IMAD.MOV R19, RZ, RZ, -R11 ;  /* 0x000000ffff137224 */ /* 0x001fc800078e0a0b */
[----:B------:R-:W-:Y:S01]  /*0370*/  IMAD R20, R22, R20, R17 ;  /* 0x0000001416147224 */ /* 0x000fe200078e0211 */
[----:B------:R-:W-:Y:S01]  /*0380*/  LEA R17, R16, R17, 0x2 ;  /* 0x0000001110117211 */ /* 0x000fe200078e10ff */
[----:B------:R-:W-:-:S03]  /*0390*/  IMAD R19, R19, R18, RZ ;  /* 0x0000001213137224 */ /* 0x000fc600078e02ff */
[----:B------:R-:W-:Y:S01]  /*03a0*/  IABS R21, R20 ;  /* 0x0000001400157213 */ /* 0x000fe20000000000 */
[----:B------:R-:W-:-:S04]  /*03b0*/  IMAD.HI.U32 R10, R11, R19, R10 ;  /* 0x000000130b0a7227 */ /* 0x000fc800078e000a */
[----:B------:R-:W-:-:S04]  /*03c0*/  IMAD.MOV.U32 R11, RZ, RZ, R21 ;  /* 0x000000ffff0b7224 */ /* 0x000fc800078e0015 */
[----:B------:R-:W-:-:S05]  /*03d0*/  IMAD.HI.U32 R10, R10, R11, RZ ;  /* 0x0000000b0a0a7227 */ /* 0x000fca00078e00ff */
[----:B------:R-:W-:-:S05]  /*03e0*/  IADD3 R19, PT, PT, -R10, RZ, RZ ;  /* 0x000000ff0a137210 */ /* 0x000fca0007ffe1ff */
[----:B------:R-:W-:-:S05]  /*03f0*/  IMAD R11, R18, R19, R11 ;  /* 0x00000013120b7224 */ /* 0x000fca00078e020b */
[----:B------:R-:W-:-:S13]  /*0400*/  ISETP.GT.U32.AND P2, PT, R18, R11, PT ;  /* 0x0000000b1200720c */ /* 0x000fda0003f44070 */
[----:B------:R-:W-:Y:S01]  /*0410*/  @!P2 IMAD.IADD R11, R11, 0x1, -R18 ;  /* 0x000000010b0ba824 */ /* 0x000fe200078e0a12 */
[----:B------:R-:W-:-:S04]  /*0420*/  @!P2 IADD3 R10, PT, PT, R10, 0x1, RZ ;  /* 0x000000010a0aa810 */ /* 0x000fc80007ffe0ff */
[----:B------:R-:W-:Y:S02]  /*0430*/  ISETP.GE.U32.AND P1, PT, R11, R18, PT ;  /* 0x000000120b00720c */ /* 0x000fe40003f26070 */
[----:B------:R-:W-:-:S04]  /*0440*/  LOP3.LUT R11, R20, R13, RZ, 0x3c, !PT ;  /* 0x0000000d140b7212 */ /* 0x000fc800078e3cff */
[----:B------:R-:W-:-:S07]  /*0450*/  ISETP.GE.AND P3, PT, R11, RZ, PT ;  /* 0x000000ff0b00720c */ /* 0x000fce0003f66270 */
[----:B------:R-:W-:Y:S01]  /*0460*/  @P1 VIADD R10, R10, 0x1 ;  /* 0x000000010a0a1836 */ /* 0x000fe20000000000 */
[----:B------:R-:W-:-:S05]  /*0470*/  ISETP.GE.AND P1, PT, R17, UR5, PT ;  /* 0x0000000511007c0c */ /* 0x000fca000bf26270 */
[----:B------:R-:W-:-:S04]  /*0480*/  @!P3 IADD3 R10, PT, PT, -R10, RZ, RZ ;  /* 0x000000ff0a0ab210 */ /* 0x000fc80007ffe1ff */
[----:B------:R-:W-:-:S05]  /*0490*/  SEL R10, R15, R10, !P0 ;  /* 0x0000000a0f0a7207 */ /* 0x000fca0004000000 */
[----:B------:R-:W-:Y:S02]  /*04a0*/  IMAD R11, R22, UR8, R10 ;  /* 0x00000008160b7c24 */ /* 0x000fe4000f8e020a */
[----:B------:R-:W-:-:S04]  /*04b0*/  IMAD R10, R10, R13, RZ ;  /* 0x0000000d0a0a7224 */ /* 0x000fc800078e02ff */
[----:B------:R-:W-:-:S04]  /*04c0*/  IMAD R11, R11, UR9, -R10 ;  /* 0x000000090b0b7c24 */ /* 0x000fc8000f8e0a0a */
[----:B------:R-:W-:-:S04]  /*04d0*/  IMAD.IADD R11, R20, 0x1, R11 ;  /* 0x00000001140b7824 */ /* 0x000fc800078e020b */
[----:B------:R-:W-:-:S05]  /*04e0*/  IMAD.WIDE R10, R11, 0x4, R2 ;  /* 0x000000040b0a7825 */ /* 0x000fca00078e0202 */
[----:B--2---:R0:W-:Y:S04]  /*04f0*/  STG.E desc[UR6][R10.64], R4 ;  /* 0x000000040a007986 */ /* 0x0041e8000c101906 */
[----:B------:R0:W-:Y:S04]  /*0500*/  STG.E desc[UR6][R10.64+0x4], R5 ;  /* 0x000004050a007986 */ /* 0x0001e8000c101906 */
[----:B------:R0:W-:Y:S04]  /*0510*/  STG.E desc[UR6][R10.64+0x8], R6 ;  /* 0x000008060a007986 */ /* 0x0001e8000c101906 */
[----:B------:R0:W-:Y:S01]  /*0520*/  STG.E desc[UR6][R10.64+0xc], R7 ;  /* 0x00000c070a007986 */ /* 0x0001e2000c101906 */
[----:B------:R-:W-:Y:S05]  /*0530*/  @!P1 BRA `(.L_x_5) ;  /* 0xfffffffc00289947 */ /* 0x000fea000383ffff */
[----:B------:R-:W-:Y:S05]  /*0540*/  EXIT ;  /* 0x000000000000794d */ /* 0x000fea0003800000 */
.L_x_6:
        /* <DEDUP_REMOVED lines=11> */
.L_x_8:


//--------------------- .nv.shared.reserved.0     --------------------------
	.section	.nv.shared.reserved.0,"aw",@nobits
	.weak		__nv_reservedSMEM_offset_0_alias
	.size		__nv_reservedSMEM_offset_0_alias, 0, 64
	.other		__nv_reservedSMEM_offset_0_alias,@"STO_CUDA_RESERVED_SHARED STV_DEFAULT"
__nv_reservedSMEM_offset_0_alias:
	.zero		0
	.zero		64


//--------------------- .nv.constant0._Z19pad3D_kernel4_pc04xPKfiiPfiii --------------------------
	.section	.nv.constant0._Z19pad3D_kernel4_pc04xPKfiiPfiii,"a",@progbits
	.sectionflags	@""
	.align	4
.nv.constant0._Z19pad3D_kernel4_pc04xPKfiiPfiii:
	.zero		932


//--------------------- .nv.constant0._Z13pad3D_kernel4PKfiiPfiii --------------------------
	.section	.nv.constant0._Z13pad3D_kernel4PKfiiPfiii,"a",@progbits
	.sectionflags	@""
	.align	4
.nv.constant0._Z13pad3D_kernel4PKfiiPfiii:
	.zero		932


//--------------------- SYMBOLS --------------------------

	.type		.nv.reservedSmem.offset0,@object
	.size		.nv.reservedSmem.offset0,0x4
